//
// Generated by NVIDIA NVVM Compiler
//
// Compiler Build ID: CL-36424714
// Cuda compilation tools, release 13.0, V13.0.88
// Based on NVVM 20.0.0
//

.version 9.0
.target sm_100
.address_size 64

	// .globl	_ZN3cub18CUB_300001_SM_10006detail11EmptyKernelIvEEvv
.global .align 1 .b8 _ZN34_INTERNAL_d0593241_4_k_cu_1bfc1b364cuda3std3__45__cpo5beginE[1];
.global .align 1 .b8 _ZN34_INTERNAL_d0593241_4_k_cu_1bfc1b364cuda3std3__45__cpo3endE[1];
.global .align 1 .b8 _ZN34_INTERNAL_d0593241_4_k_cu_1bfc1b364cuda3std3__45__cpo6cbeginE[1];
.global .align 1 .b8 _ZN34_INTERNAL_d0593241_4_k_cu_1bfc1b364cuda3std3__45__cpo4cendE[1];
.global .align 1 .b8 _ZN34_INTERNAL_d0593241_4_k_cu_1bfc1b364cuda3std3__45__cpo6rbeginE[1];
.global .align 1 .b8 _ZN34_INTERNAL_d0593241_4_k_cu_1bfc1b364cuda3std3__45__cpo4rendE[1];
.global .align 1 .b8 _ZN34_INTERNAL_d0593241_4_k_cu_1bfc1b364cuda3std3__45__cpo7crbeginE[1];
.global .align 1 .b8 _ZN34_INTERNAL_d0593241_4_k_cu_1bfc1b364cuda3std3__45__cpo5crendE[1];
.global .align 1 .b8 _ZN34_INTERNAL_d0593241_4_k_cu_1bfc1b364cuda3std3__436_GLOBAL__N__d0593241_4_k_cu_1bfc1b366ignoreE[1];
.global .align 1 .b8 _ZN34_INTERNAL_d0593241_4_k_cu_1bfc1b364cuda3std3__419piecewise_constructE[1];
.global .align 1 .b8 _ZN34_INTERNAL_d0593241_4_k_cu_1bfc1b364cuda3std3__48in_placeE[1];
.global .align 1 .b8 _ZN34_INTERNAL_d0593241_4_k_cu_1bfc1b364cuda3std3__420unreachable_sentinelE[1];
.global .align 1 .b8 _ZN34_INTERNAL_d0593241_4_k_cu_1bfc1b364cuda3std3__47nulloptE[1];
.global .align 1 .b8 _ZN34_INTERNAL_d0593241_4_k_cu_1bfc1b364cuda3std3__48unexpectE[1];
.global .align 1 .b8 _ZN34_INTERNAL_d0593241_4_k_cu_1bfc1b364cuda3std6ranges3__45__cpo4swapE[1];
.global .align 1 .b8 _ZN34_INTERNAL_d0593241_4_k_cu_1bfc1b364cuda3std6ranges3__45__cpo9iter_moveE[1];
.global .align 1 .b8 _ZN34_INTERNAL_d0593241_4_k_cu_1bfc1b364cuda3std6ranges3__45__cpo5beginE[1];
.global .align 1 .b8 _ZN34_INTERNAL_d0593241_4_k_cu_1bfc1b364cuda3std6ranges3__45__cpo3endE[1];
.global .align 1 .b8 _ZN34_INTERNAL_d0593241_4_k_cu_1bfc1b364cuda3std6ranges3__45__cpo6cbeginE[1];
.global .align 1 .b8 _ZN34_INTERNAL_d0593241_4_k_cu_1bfc1b364cuda3std6ranges3__45__cpo4cendE[1];
.global .align 1 .b8 _ZN34_INTERNAL_d0593241_4_k_cu_1bfc1b364cuda3std6ranges3__45__cpo7advanceE[1];
.global .align 1 .b8 _ZN34_INTERNAL_d0593241_4_k_cu_1bfc1b364cuda3std6ranges3__45__cpo9iter_swapE[1];
.global .align 1 .b8 _ZN34_INTERNAL_d0593241_4_k_cu_1bfc1b364cuda3std6ranges3__45__cpo4nextE[1];
.global .align 1 .b8 _ZN34_INTERNAL_d0593241_4_k_cu_1bfc1b364cuda3std6ranges3__45__cpo4prevE[1];
.global .align 1 .b8 _ZN34_INTERNAL_d0593241_4_k_cu_1bfc1b364cuda3std6ranges3__45__cpo4dataE[1];
.global .align 1 .b8 _ZN34_INTERNAL_d0593241_4_k_cu_1bfc1b364cuda3std6ranges3__45__cpo5cdataE[1];
.global .align 1 .b8 _ZN34_INTERNAL_d0593241_4_k_cu_1bfc1b364cuda3std6ranges3__45__cpo4sizeE[1];
.global .align 1 .b8 _ZN34_INTERNAL_d0593241_4_k_cu_1bfc1b364cuda3std6ranges3__45__cpo5ssizeE[1];
.global .align 1 .b8 _ZN34_INTERNAL_d0593241_4_k_cu_1bfc1b364cuda3std6ranges3__45__cpo8distanceE[1];
.global .align 1 .b8 _ZN34_INTERNAL_d0593241_4_k_cu_1bfc1b366thrust24THRUST_300001_SM_1000_NS8cuda_cub3parE[1];
.global .align 1 .b8 _ZN34_INTERNAL_d0593241_4_k_cu_1bfc1b366thrust24THRUST_300001_SM_1000_NS8cuda_cub10par_nosyncE[1];
.global .align 1 .b8 _ZN34_INTERNAL_d0593241_4_k_cu_1bfc1b366thrust24THRUST_300001_SM_1000_NS6system6detail10sequential3seqE[1];
.global .align 1 .b8 _ZN34_INTERNAL_d0593241_4_k_cu_1bfc1b366thrust24THRUST_300001_SM_1000_NS6system3cpp3parE[1];
.global .align 1 .b8 _ZN34_INTERNAL_d0593241_4_k_cu_1bfc1b366thrust24THRUST_300001_SM_1000_NS12placeholders2_1E[1];
.global .align 1 .b8 _ZN34_INTERNAL_d0593241_4_k_cu_1bfc1b366thrust24THRUST_300001_SM_1000_NS12placeholders2_2E[1];
.global .align 1 .b8 _ZN34_INTERNAL_d0593241_4_k_cu_1bfc1b366thrust24THRUST_300001_SM_1000_NS12placeholders2_3E[1];
.global .align 1 .b8 _ZN34_INTERNAL_d0593241_4_k_cu_1bfc1b366thrust24THRUST_300001_SM_1000_NS12placeholders2_4E[1];
.global .align 1 .b8 _ZN34_INTERNAL_d0593241_4_k_cu_1bfc1b366thrust24THRUST_300001_SM_1000_NS12placeholders2_5E[1];
.global .align 1 .b8 _ZN34_INTERNAL_d0593241_4_k_cu_1bfc1b366thrust24THRUST_300001_SM_1000_NS12placeholders2_6E[1];
.global .align 1 .b8 _ZN34_INTERNAL_d0593241_4_k_cu_1bfc1b366thrust24THRUST_300001_SM_1000_NS12placeholders2_7E[1];
.global .align 1 .b8 _ZN34_INTERNAL_d0593241_4_k_cu_1bfc1b366thrust24THRUST_300001_SM_1000_NS12placeholders2_8E[1];
.global .align 1 .b8 _ZN34_INTERNAL_d0593241_4_k_cu_1bfc1b366thrust24THRUST_300001_SM_1000_NS12placeholders2_9E[1];
.global .align 1 .b8 _ZN34_INTERNAL_d0593241_4_k_cu_1bfc1b366thrust24THRUST_300001_SM_1000_NS12placeholders3_10E[1];
.global .align 1 .b8 _ZN34_INTERNAL_d0593241_4_k_cu_1bfc1b366thrust24THRUST_300001_SM_1000_NS3seqE[1];
.global .align 1 .b8 _ZN34_INTERNAL_d0593241_4_k_cu_1bfc1b366thrust24THRUST_300001_SM_1000_NS6deviceE[1];

.visible .entry _ZN3cub18CUB_300001_SM_10006detail11EmptyKernelIvEEvv()
{


	ret;

}
	// .globl	_ZN3cub18CUB_300001_SM_10006detail8for_each13static_kernelINS2_12policy_hub_t12policy_500_tEmN6thrust24THRUST_300001_SM_1000_NS8cuda_cub20__uninitialized_fill7functorINS7_10device_ptrIfEEfEEEEvT0_T1_
.visible .entry _ZN3cub18CUB_300001_SM_10006detail8for_each13static_kernelINS2_12policy_hub_t12policy_500_tEmN6thrust24THRUST_300001_SM_1000_NS8cuda_cub20__uninitialized_fill7functorINS7_10device_ptrIfEEfEEEEvT0_T1_(
	.param .u64 _ZN3cub18CUB_300001_SM_10006detail8for_each13static_kernelINS2_12policy_hub_t12policy_500_tEmN6thrust24THRUST_300001_SM_1000_NS8cuda_cub20__uninitialized_fill7functorINS7_10device_ptrIfEEfEEEEvT0_T1__param_0,
	.param .align 8 .b8 _ZN3cub18CUB_300001_SM_10006detail8for_each13static_kernelINS2_12policy_hub_t12policy_500_tEmN6thrust24THRUST_300001_SM_1000_NS8cuda_cub20__uninitialized_fill7functorINS7_10device_ptrIfEEfEEEEvT0_T1__param_1[16]
)
.maxntid 256
{
	.reg .pred 	%p<4>;
	.reg .b16 	%rs<5>;
	.reg .b32 	%r<10>;
	.reg .b32 	%f<3>;
	.reg .b64 	%rd<16>;

	ld.param.f32 	%f2, [_ZN3cub18CUB_300001_SM_10006detail8for_each13static_kernelINS2_12policy_hub_t12policy_500_tEmN6thrust24THRUST_300001_SM_1000_NS8cuda_cub20__uninitialized_fill7functorINS7_10device_ptrIfEEfEEEEvT0_T1__param_1+8];
	ld.param.u64 	%rd4, [_ZN3cub18CUB_300001_SM_10006detail8for_each13static_kernelINS2_12policy_hub_t12policy_500_tEmN6thrust24THRUST_300001_SM_1000_NS8cuda_cub20__uninitialized_fill7functorINS7_10device_ptrIfEEfEEEEvT0_T1__param_1];
	ld.param.u64 	%rd5, [_ZN3cub18CUB_300001_SM_10006detail8for_each13static_kernelINS2_12policy_hub_t12policy_500_tEmN6thrust24THRUST_300001_SM_1000_NS8cuda_cub20__uninitialized_fill7functorINS7_10device_ptrIfEEfEEEEvT0_T1__param_0];
	mov.u32 	%r7, %ctaid.x;
	mul.wide.u32 	%rd1, %r7, 512;
	sub.s64 	%rd2, %rd5, %rd1;
	setp.lt.u64 	%p1, %rd2, 512;
	@%p1 bra 	$L__BB1_2;
	mov.u32 	%r9, %tid.x;
	cvta.to.global.u64 	%rd11, %rd4;
	cvt.u64.u32 	%rd12, %r9;
	add.s64 	%rd13, %rd1, %rd12;
	shl.b64 	%rd14, %rd13, 2;
	add.s64 	%rd15, %rd11, %rd14;
	st.global.f32 	[%rd15], %f2;
	st.global.f32 	[%rd15+1024], %f2;
	bra.uni 	$L__BB1_6;
$L__BB1_2:
	cvta.to.global.u64 	%rd6, %rd4;
	mov.u32 	%r1, %tid.x;
	cvt.u64.u32 	%rd7, %r1;
	setp.le.u64 	%p2, %rd2, %rd7;
	add.s64 	%rd8, %rd1, %rd7;
	shl.b64 	%rd9, %rd8, 2;
	add.s64 	%rd3, %rd6, %rd9;
	@%p2 bra 	$L__BB1_4;
	st.global.f32 	[%rd3], %f2;
$L__BB1_4:
	add.s32 	%r8, %r1, 256;
	cvt.u64.u32 	%rd10, %r8;
	setp.le.u64 	%p3, %rd2, %rd10;
	@%p3 bra 	$L__BB1_6;
	st.global.f32 	[%rd3+1024], %f2;
$L__BB1_6:
	ret;

}
	// .globl	_ZN3cub18CUB_300001_SM_10006detail8for_each13static_kernelINS2_12policy_hub_t12policy_500_tElN6thrust24THRUST_300001_SM_1000_NS8cuda_cub10__tabulate7functorINS7_6detail15normal_iteratorINS7_10device_ptrIfEEEENS7_6system6detail7generic6detail22compute_sequence_valueIfvEElEEEEvT0_T1_
.visible .entry _ZN3cub18CUB_300001_SM_10006detail8for_each13static_kernelINS2_12policy_hub_t12policy_500_tElN6thrust24THRUST_300001_SM_1000_NS8cuda_cub10__tabulate7functorINS7_6detail15normal_iteratorINS7_10device_ptrIfEEEENS7_6system6detail7generic6detail22compute_sequence_valueIfvEElEEEEvT0_T1_(
	.param .u64 _ZN3cub18CUB_300001_SM_10006detail8for_each13static_kernelINS2_12policy_hub_t12policy_500_tElN6thrust24THRUST_300001_SM_1000_NS8cuda_cub10__tabulate7functorINS7_6detail15normal_iteratorINS7_10device_ptrIfEEEENS7_6system6detail7generic6detail22compute_sequence_valueIfvEElEEEEvT0_T1__param_0,
	.param .align 8 .b8 _ZN3cub18CUB_300001_SM_10006detail8for_each13static_kernelINS2_12policy_hub_t12policy_500_tElN6thrust24THRUST_300001_SM_1000_NS8cuda_cub10__tabulate7functorINS7_6detail15normal_iteratorINS7_10device_ptrIfEEEENS7_6system6detail7generic6detail22compute_sequence_valueIfvEElEEEEvT0_T1__param_1[16]
)
.maxntid 256
{
	.reg .pred 	%p<4>;
	.reg .b32 	%r<6>;
	.reg .b32 	%f<13>;
	.reg .b64 	%rd<21>;

	ld.param.u64 	%rd7, [_ZN3cub18CUB_300001_SM_10006detail8for_each13static_kernelINS2_12policy_hub_t12policy_500_tElN6thrust24THRUST_300001_SM_1000_NS8cuda_cub10__tabulate7functorINS7_6detail15normal_iteratorINS7_10device_ptrIfEEEENS7_6system6detail7generic6detail22compute_sequence_valueIfvEElEEEEvT0_T1__param_1];
	ld.param.u64 	%rd8, [_ZN3cub18CUB_300001_SM_10006detail8for_each13static_kernelINS2_12policy_hub_t12policy_500_tElN6thrust24THRUST_300001_SM_1000_NS8cuda_cub10__tabulate7functorINS7_6detail15normal_iteratorINS7_10device_ptrIfEEEENS7_6system6detail7generic6detail22compute_sequence_valueIfvEElEEEEvT0_T1__param_0];
	ld.param.v2.f32 	{%f3, %f4}, [_ZN3cub18CUB_300001_SM_10006detail8for_each13static_kernelINS2_12policy_hub_t12policy_500_tElN6thrust24THRUST_300001_SM_1000_NS8cuda_cub10__tabulate7functorINS7_6detail15normal_iteratorINS7_10device_ptrIfEEEENS7_6system6detail7generic6detail22compute_sequence_valueIfvEElEEEEvT0_T1__param_1+8];
	mov.u32 	%r1, %ctaid.x;
	mul.wide.u32 	%rd1, %r1, 512;
	sub.s64 	%rd2, %rd8, %rd1;
	setp.lt.s64 	%p1, %rd2, 512;
	@%p1 bra 	$L__BB2_2;
	mov.u32 	%r5, %tid.x;
	cvta.to.global.u64 	%rd15, %rd7;
	cvt.u64.u32 	%rd16, %r5;
	add.s64 	%rd17, %rd1, %rd16;
	cvt.rn.f32.u64 	%f9, %rd17;
	fma.rn.f32 	%f10, %f4, %f9, %f3;
	shl.b64 	%rd18, %rd17, 2;
	add.s64 	%rd19, %rd15, %rd18;
	st.global.f32 	[%rd19], %f10;
	add.s64 	%rd20, %rd17, 256;
	cvt.rn.f32.u64 	%f11, %rd20;
	fma.rn.f32 	%f12, %f4, %f11, %f3;
	st.global.f32 	[%rd19+1024], %f12;
	bra.uni 	$L__BB2_6;
$L__BB2_2:
	cvta.to.global.u64 	%rd3, %rd7;
	mov.u32 	%r2, %tid.x;
	cvt.s64.s32 	%rd4, %rd2;
	cvt.u64.u32 	%rd5, %r2;
	setp.le.s64 	%p2, %rd4, %rd5;
	@%p2 bra 	$L__BB2_4;
	add.s64 	%rd9, %rd1, %rd5;
	cvt.rn.f32.u64 	%f5, %rd9;
	fma.rn.f32 	%f6, %f4, %f5, %f3;
	shl.b64 	%rd10, %rd9, 2;
	add.s64 	%rd11, %rd3, %rd10;
	st.global.f32 	[%rd11], %f6;
$L__BB2_4:
	cvt.u32.u64 	%r3, %rd5;
	add.s32 	%r4, %r3, 256;
	cvt.u64.u32 	%rd6, %r4;
	setp.le.s64 	%p3, %rd4, %rd6;
	@%p3 bra 	$L__BB2_6;
	add.s64 	%rd12, %rd1, %rd6;
	shl.b64 	%rd13, %rd12, 2;
	cvt.rn.f32.u64 	%f7, %rd12;
	fma.rn.f32 	%f8, %f4, %f7, %f3;
	add.s64 	%rd14, %rd13, %rd3;
	st.global.f32 	[%rd14], %f8;
$L__BB2_6:
	ret;

}
	// .globl	_ZN3cub18CUB_300001_SM_10006detail8for_each13static_kernelINS2_12policy_hub_t12policy_500_tElN6thrust24THRUST_300001_SM_1000_NS8cuda_cub6__fill7functorINS7_6detail15normal_iteratorINS7_10device_ptrIfEEEEdEEEEvT0_T1_
.visible .entry _ZN3cub18CUB_300001_SM_10006detail8for_each13static_kernelINS2_12policy_hub_t12policy_500_tElN6thrust24THRUST_300001_SM_1000_NS8cuda_cub6__fill7functorINS7_6detail15normal_iteratorINS7_10device_ptrIfEEEEdEEEEvT0_T1_(
	.param .u64 _ZN3cub18CUB_300001_SM_10006detail8for_each13static_kernelINS2_12policy_hub_t12policy_500_tElN6thrust24THRUST_300001_SM_1000_NS8cuda_cub6__fill7functorINS7_6detail15normal_iteratorINS7_10device_ptrIfEEEEdEEEEvT0_T1__param_0,
	.param .align 8 .b8 _ZN3cub18CUB_300001_SM_10006detail8for_each13static_kernelINS2_12policy_hub_t12policy_500_tElN6thrust24THRUST_300001_SM_1000_NS8cuda_cub6__fill7functorINS7_6detail15normal_iteratorINS7_10device_ptrIfEEEEdEEEEvT0_T1__param_1[16]
)
.maxntid 256
{
	.reg .pred 	%p<4>;
	.reg .b32 	%r<5>;
	.reg .b32 	%f<3>;
	.reg .b64 	%rd<17>;
	.reg .b64 	%fd<2>;

	ld.param.f64 	%fd1, [_ZN3cub18CUB_300001_SM_10006detail8for_each13static_kernelINS2_12policy_hub_t12policy_500_tElN6thrust24THRUST_300001_SM_1000_NS8cuda_cub6__fill7functorINS7_6detail15normal_iteratorINS7_10device_ptrIfEEEEdEEEEvT0_T1__param_1+8];
	ld.param.u64 	%rd5, [_ZN3cub18CUB_300001_SM_10006detail8for_each13static_kernelINS2_12policy_hub_t12policy_500_tElN6thrust24THRUST_300001_SM_1000_NS8cuda_cub6__fill7functorINS7_6detail15normal_iteratorINS7_10device_ptrIfEEEEdEEEEvT0_T1__param_1];
	ld.param.u64 	%rd6, [_ZN3cub18CUB_300001_SM_10006detail8for_each13static_kernelINS2_12policy_hub_t12policy_500_tElN6thrust24THRUST_300001_SM_1000_NS8cuda_cub6__fill7functorINS7_6detail15normal_iteratorINS7_10device_ptrIfEEEEdEEEEvT0_T1__param_0];
	mov.u32 	%r2, %ctaid.x;
	mul.wide.u32 	%rd1, %r2, 512;
	sub.s64 	%rd2, %rd6, %rd1;
	setp.lt.s64 	%p1, %rd2, 512;
	@%p1 bra 	$L__BB3_2;
	cvt.rn.f32.f64 	%f2, %fd1;
	mov.u32 	%r4, %tid.x;
	cvta.to.global.u64 	%rd12, %rd5;
	cvt.u64.u32 	%rd13, %r4;
	add.s64 	%rd14, %rd1, %rd13;
	shl.b64 	%rd15, %rd14, 2;
	add.s64 	%rd16, %rd12, %rd15;
	st.global.f32 	[%rd16], %f2;
	st.global.f32 	[%rd16+1024], %f2;
	bra.uni 	$L__BB3_6;
$L__BB3_2:
	cvta.to.global.u64 	%rd7, %rd5;
	mov.u32 	%r1, %tid.x;
	cvt.s64.s32 	%rd3, %rd2;
	cvt.rn.f32.f64 	%f1, %fd1;
	cvt.u64.u32 	%rd8, %r1;
	setp.le.s64 	%p2, %rd3, %rd8;
	add.s64 	%rd9, %rd1, %rd8;
	shl.b64 	%rd10, %rd9, 2;
	add.s64 	%rd4, %rd7, %rd10;
	@%p2 bra 	$L__BB3_4;
	st.global.f32 	[%rd4], %f1;
$L__BB3_4:
	add.s32 	%r3, %r1, 256;
	cvt.u64.u32 	%rd11, %r3;
	setp.le.s64 	%p3, %rd3, %rd11;
	@%p3 bra 	$L__BB3_6;
	st.global.f32 	[%rd4+1024], %f1;
$L__BB3_6:
	ret;

}
	// .globl	_ZN3cub18CUB_300001_SM_10006detail9transform16transform_kernelINS2_10policy_hubILb1EN4cuda3std3__45tupleIJN6thrust24THRUST_300001_SM_1000_NS6detail15normal_iteratorINSA_10device_ptrIfEEEESF_EEEE10policy1000Ei13saxpy_functorSF_JPfSK_EEEvT0_iT1_T2_DpNS2_10kernel_argIT3_EE
.visible .entry _ZN3cub18CUB_300001_SM_10006detail9transform16transform_kernelINS2_10policy_hubILb1EN4cuda3std3__45tupleIJN6thrust24THRUST_300001_SM_1000_NS6detail15normal_iteratorINSA_10device_ptrIfEEEESF_EEEE10policy1000Ei13saxpy_functorSF_JPfSK_EEEvT0_iT1_T2_DpNS2_10kernel_argIT3_EE(
	.param .u32 _ZN3cub18CUB_300001_SM_10006detail9transform16transform_kernelINS2_10policy_hubILb1EN4cuda3std3__45tupleIJN6thrust24THRUST_300001_SM_1000_NS6detail15normal_iteratorINSA_10device_ptrIfEEEESF_EEEE10policy1000Ei13saxpy_functorSF_JPfSK_EEEvT0_iT1_T2_DpNS2_10kernel_argIT3_EE_param_0,
	.param .u32 _ZN3cub18CUB_300001_SM_10006detail9transform16transform_kernelINS2_10policy_hubILb1EN4cuda3std3__45tupleIJN6thrust24THRUST_300001_SM_1000_NS6detail15normal_iteratorINSA_10device_ptrIfEEEESF_EEEE10policy1000Ei13saxpy_functorSF_JPfSK_EEEvT0_iT1_T2_DpNS2_10kernel_argIT3_EE_param_1,
	.param .align 4 .b8 _ZN3cub18CUB_300001_SM_10006detail9transform16transform_kernelINS2_10policy_hubILb1EN4cuda3std3__45tupleIJN6thrust24THRUST_300001_SM_1000_NS6detail15normal_iteratorINSA_10device_ptrIfEEEESF_EEEE10policy1000Ei13saxpy_functorSF_JPfSK_EEEvT0_iT1_T2_DpNS2_10kernel_argIT3_EE_param_2[4],
	.param .align 8 .b8 _ZN3cub18CUB_300001_SM_10006detail9transform16transform_kernelINS2_10policy_hubILb1EN4cuda3std3__45tupleIJN6thrust24THRUST_300001_SM_1000_NS6detail15normal_iteratorINSA_10device_ptrIfEEEESF_EEEE10policy1000Ei13saxpy_functorSF_JPfSK_EEEvT0_iT1_T2_DpNS2_10kernel_argIT3_EE_param_3[8],
	.param .align 8 .b8 _ZN3cub18CUB_300001_SM_10006detail9transform16transform_kernelINS2_10policy_hubILb1EN4cuda3std3__45tupleIJN6thrust24THRUST_300001_SM_1000_NS6detail15normal_iteratorINSA_10device_ptrIfEEEESF_EEEE10policy1000Ei13saxpy_functorSF_JPfSK_EEEvT0_iT1_T2_DpNS2_10kernel_argIT3_EE_param_4[16],
	.param .align 8 .b8 _ZN3cub18CUB_300001_SM_10006detail9transform16transform_kernelINS2_10policy_hubILb1EN4cuda3std3__45tupleIJN6thrust24THRUST_300001_SM_1000_NS6detail15normal_iteratorINSA_10device_ptrIfEEEESF_EEEE10policy1000Ei13saxpy_functorSF_JPfSK_EEEvT0_iT1_T2_DpNS2_10kernel_argIT3_EE_param_5[16]
)
.maxntid 128
{
	.reg .pred 	%p<38>;
	.reg .b32 	%r<81>;
	.reg .b32 	%f<93>;
	.reg .b64 	%rd<97>;

	ld.param.f32 	%f2, [_ZN3cub18CUB_300001_SM_10006detail9transform16transform_kernelINS2_10policy_hubILb1EN4cuda3std3__45tupleIJN6thrust24THRUST_300001_SM_1000_NS6detail15normal_iteratorINSA_10device_ptrIfEEEESF_EEEE10policy1000Ei13saxpy_functorSF_JPfSK_EEEvT0_iT1_T2_DpNS2_10kernel_argIT3_EE_param_2];
	ld.param.u32 	%r45, [_ZN3cub18CUB_300001_SM_10006detail9transform16transform_kernelINS2_10policy_hubILb1EN4cuda3std3__45tupleIJN6thrust24THRUST_300001_SM_1000_NS6detail15normal_iteratorINSA_10device_ptrIfEEEESF_EEEE10policy1000Ei13saxpy_functorSF_JPfSK_EEEvT0_iT1_T2_DpNS2_10kernel_argIT3_EE_param_0];
	ld.param.u64 	%rd27, [_ZN3cub18CUB_300001_SM_10006detail9transform16transform_kernelINS2_10policy_hubILb1EN4cuda3std3__45tupleIJN6thrust24THRUST_300001_SM_1000_NS6detail15normal_iteratorINSA_10device_ptrIfEEEESF_EEEE10policy1000Ei13saxpy_functorSF_JPfSK_EEEvT0_iT1_T2_DpNS2_10kernel_argIT3_EE_param_5];
	ld.param.u64 	%rd25, [_ZN3cub18CUB_300001_SM_10006detail9transform16transform_kernelINS2_10policy_hubILb1EN4cuda3std3__45tupleIJN6thrust24THRUST_300001_SM_1000_NS6detail15normal_iteratorINSA_10device_ptrIfEEEESF_EEEE10policy1000Ei13saxpy_functorSF_JPfSK_EEEvT0_iT1_T2_DpNS2_10kernel_argIT3_EE_param_4];
	ld.param.u64 	%rd29, [_ZN3cub18CUB_300001_SM_10006detail9transform16transform_kernelINS2_10policy_hubILb1EN4cuda3std3__45tupleIJN6thrust24THRUST_300001_SM_1000_NS6detail15normal_iteratorINSA_10device_ptrIfEEEESF_EEEE10policy1000Ei13saxpy_functorSF_JPfSK_EEEvT0_iT1_T2_DpNS2_10kernel_argIT3_EE_param_3];
	ld.param.u32 	%r44, [_ZN3cub18CUB_300001_SM_10006detail9transform16transform_kernelINS2_10policy_hubILb1EN4cuda3std3__45tupleIJN6thrust24THRUST_300001_SM_1000_NS6detail15normal_iteratorINSA_10device_ptrIfEEEESF_EEEE10policy1000Ei13saxpy_functorSF_JPfSK_EEEvT0_iT1_T2_DpNS2_10kernel_argIT3_EE_param_1];
	cvta.to.global.u64 	%rd1, %rd29;
	cvta.to.global.u64 	%rd2, %rd25;
	cvta.to.global.u64 	%rd3, %rd27;
	shl.b32 	%r1, %r44, 7;
	mov.u32 	%r46, %ctaid.x;
	mul.lo.s32 	%r2, %r1, %r46;
	sub.s32 	%r3, %r45, %r2;
	min.s32 	%r4, %r1, %r3;
	shl.b32 	%r5, %r4, 2;
	mov.u32 	%r6, %tid.x;
	shl.b32 	%r71, %r6, 7;
	setp.ge.s32 	%p1, %r71, %r5;
	@%p1 bra 	$L__BB4_5;
	mul.wide.u32 	%rd4, %r6, 128;
	add.s64 	%rd30, %rd2, %rd4;
	mul.wide.s32 	%rd5, %r2, 4;
	add.s64 	%rd94, %rd30, %rd5;
	mov.u32 	%r70, %r71;
$L__BB4_2:
	.pragma "nounroll";
	// begin inline asm
	prefetch.global.L2 [%rd94];
	// end inline asm
	add.s32 	%r70, %r70, 16384;
	add.s64 	%rd94, %rd94, 16384;
	setp.lt.s32 	%p2, %r70, %r5;
	@%p2 bra 	$L__BB4_2;
	add.s64 	%rd32, %rd3, %rd4;
	add.s64 	%rd95, %rd32, %rd5;
$L__BB4_4:
	.pragma "nounroll";
	// begin inline asm
	prefetch.global.L2 [%rd95];
	// end inline asm
	add.s32 	%r71, %r71, 16384;
	add.s64 	%rd95, %rd95, 16384;
	setp.lt.s32 	%p3, %r71, %r5;
	@%p3 bra 	$L__BB4_4;
$L__BB4_5:
	mul.wide.s32 	%rd96, %r2, 4;
	add.s64 	%rd12, %rd2, %rd96;
	add.s64 	%rd13, %rd3, %rd96;
	add.s64 	%rd14, %rd1, %rd96;
	setp.gt.s32 	%p4, %r1, %r3;
	@%p4 bra 	$L__BB4_18;
	setp.lt.s32 	%p5, %r44, 1;
	@%p5 bra 	$L__BB4_59;
	and.b32  	%r12, %r44, 7;
	setp.lt.u32 	%p6, %r44, 8;
	mov.b32 	%r79, 0;
	@%p6 bra 	$L__BB4_10;
	and.b32  	%r48, %r44, 2147483640;
	neg.s32 	%r73, %r48;
	mul.wide.u32 	%rd35, %r6, 4;
	add.s64 	%rd15, %rd1, %rd35;
	add.s64 	%rd36, %rd96, 1536;
	add.s64 	%rd17, %rd2, %rd36;
	add.s32 	%r72, %r6, 128;
	add.s64 	%rd18, %rd3, %rd36;
	add.s64 	%rd19, %rd1, %rd36;
$L__BB4_9:
	.pragma "nounroll";
	and.b32  	%r79, %r44, 2147483640;
	mul.wide.s32 	%rd37, %r72, 4;
	add.s64 	%rd38, %rd17, %rd37;
	add.s64 	%rd39, %rd18, %rd37;
	add.s64 	%rd40, %rd19, %rd37;
	cvta.to.global.u64 	%rd41, %rd25;
	mul.wide.u32 	%rd42, %r6, 4;
	add.s64 	%rd43, %rd41, %rd42;
	add.s64 	%rd44, %rd43, %rd96;
	ld.global.f32 	%f3, [%rd44];
	cvta.to.global.u64 	%rd45, %rd27;
	add.s64 	%rd46, %rd45, %rd42;
	add.s64 	%rd47, %rd46, %rd96;
	ld.global.f32 	%f4, [%rd47];
	fma.rn.f32 	%f5, %f2, %f3, %f4;
	add.s64 	%rd48, %rd15, %rd96;
	st.global.f32 	[%rd48], %f5;
	ld.global.f32 	%f6, [%rd38+-1536];
	ld.global.f32 	%f7, [%rd39+-1536];
	fma.rn.f32 	%f8, %f2, %f6, %f7;
	st.global.f32 	[%rd40+-1536], %f8;
	ld.global.f32 	%f9, [%rd38+-1024];
	ld.global.f32 	%f10, [%rd39+-1024];
	fma.rn.f32 	%f11, %f2, %f9, %f10;
	st.global.f32 	[%rd40+-1024], %f11;
	ld.global.f32 	%f12, [%rd38+-512];
	ld.global.f32 	%f13, [%rd39+-512];
	fma.rn.f32 	%f14, %f2, %f12, %f13;
	st.global.f32 	[%rd40+-512], %f14;
	ld.global.f32 	%f15, [%rd38];
	ld.global.f32 	%f16, [%rd39];
	fma.rn.f32 	%f17, %f2, %f15, %f16;
	st.global.f32 	[%rd40], %f17;
	ld.global.f32 	%f18, [%rd38+512];
	ld.global.f32 	%f19, [%rd39+512];
	fma.rn.f32 	%f20, %f2, %f18, %f19;
	st.global.f32 	[%rd40+512], %f20;
	ld.global.f32 	%f21, [%rd38+1024];
	ld.global.f32 	%f22, [%rd39+1024];
	fma.rn.f32 	%f23, %f2, %f21, %f22;
	st.global.f32 	[%rd40+1024], %f23;
	ld.global.f32 	%f24, [%rd38+1536];
	ld.global.f32 	%f25, [%rd39+1536];
	fma.rn.f32 	%f26, %f2, %f24, %f25;
	st.global.f32 	[%rd40+1536], %f26;
	add.s32 	%r73, %r73, 8;
	add.s64 	%rd96, %rd96, 4096;
	add.s32 	%r72, %r72, 1024;
	setp.eq.s32 	%p7, %r73, 0;
	@%p7 bra 	$L__BB4_10;
	bra.uni 	$L__BB4_9;
$L__BB4_10:
	setp.eq.s32 	%p8, %r12, 0;
	@%p8 bra 	$L__BB4_59;
	and.b32  	%r39, %r44, 3;
	setp.lt.u32 	%p9, %r12, 4;
	@%p9 bra 	$L__BB4_13;
	shl.b32 	%r49, %r79, 7;
	add.s32 	%r50, %r49, %r6;
	mul.wide.s32 	%rd49, %r50, 4;
	add.s64 	%rd50, %rd12, %rd49;
	ld.global.f32 	%f27, [%rd50];
	add.s64 	%rd51, %rd13, %rd49;
	ld.global.f32 	%f28, [%rd51];
	fma.rn.f32 	%f29, %f2, %f27, %f28;
	add.s64 	%rd52, %rd14, %rd49;
	st.global.f32 	[%rd52], %f29;
	ld.global.f32 	%f30, [%rd50+512];
	ld.global.f32 	%f31, [%rd51+512];
	fma.rn.f32 	%f32, %f2, %f30, %f31;
	st.global.f32 	[%rd52+512], %f32;
	ld.global.f32 	%f33, [%rd50+1024];
	ld.global.f32 	%f34, [%rd51+1024];
	fma.rn.f32 	%f35, %f2, %f33, %f34;
	st.global.f32 	[%rd52+1024], %f35;
	ld.global.f32 	%f36, [%rd50+1536];
	ld.global.f32 	%f37, [%rd51+1536];
	fma.rn.f32 	%f38, %f2, %f36, %f37;
	st.global.f32 	[%rd52+1536], %f38;
	add.s32 	%r79, %r79, 4;
$L__BB4_13:
	setp.eq.s32 	%p10, %r39, 0;
	@%p10 bra 	$L__BB4_59;
	setp.eq.s32 	%p11, %r39, 1;
	@%p11 bra 	$L__BB4_16;
	shl.b32 	%r51, %r79, 7;
	add.s32 	%r52, %r51, %r6;
	mul.wide.s32 	%rd53, %r52, 4;
	add.s64 	%rd54, %rd12, %rd53;
	ld.global.f32 	%f39, [%rd54];
	add.s64 	%rd55, %rd13, %rd53;
	ld.global.f32 	%f40, [%rd55];
	fma.rn.f32 	%f41, %f2, %f39, %f40;
	add.s64 	%rd56, %rd14, %rd53;
	st.global.f32 	[%rd56], %f41;
	ld.global.f32 	%f42, [%rd54+512];
	ld.global.f32 	%f43, [%rd55+512];
	fma.rn.f32 	%f44, %f2, %f42, %f43;
	st.global.f32 	[%rd56+512], %f44;
	add.s32 	%r79, %r79, 2;
$L__BB4_16:
	and.b32  	%r53, %r44, 1;
	setp.eq.b32 	%p12, %r53, 1;
	not.pred 	%p13, %p12;
	@%p13 bra 	$L__BB4_59;
	shl.b32 	%r54, %r79, 7;
	add.s32 	%r55, %r54, %r6;
	mul.wide.s32 	%rd57, %r55, 4;
	add.s64 	%rd58, %rd12, %rd57;
	ld.global.f32 	%f45, [%rd58];
	add.s64 	%rd59, %rd13, %rd57;
	ld.global.f32 	%f46, [%rd59];
	fma.rn.f32 	%f47, %f2, %f45, %f46;
	add.s64 	%rd60, %rd14, %rd57;
	st.global.f32 	[%rd60], %f47;
	bra.uni 	$L__BB4_59;
$L__BB4_18:
	setp.lt.s32 	%p14, %r44, 1;
	@%p14 bra 	$L__BB4_59;
	and.b32  	%r15, %r44, 7;
	setp.lt.u32 	%p15, %r44, 8;
	mov.b32 	%r75, 0;
	@%p15 bra 	$L__BB4_38;
	and.b32  	%r75, %r44, 2147483640;
	mov.b32 	%r74, 0;
$L__BB4_21:
	.pragma "nounroll";
	shl.b32 	%r58, %r74, 7;
	add.s32 	%r23, %r58, %r6;
	setp.ge.s32 	%p16, %r23, %r4;
	@%p16 bra 	$L__BB4_23;
	mul.wide.u32 	%rd61, %r23, 4;
	add.s64 	%rd62, %rd12, %rd61;
	ld.global.f32 	%f48, [%rd62];
	add.s64 	%rd63, %rd13, %rd61;
	ld.global.f32 	%f49, [%rd63];
	fma.rn.f32 	%f50, %f2, %f48, %f49;
	add.s64 	%rd64, %rd14, %rd61;
	st.global.f32 	[%rd64], %f50;
$L__BB4_23:
	add.s32 	%r59, %r23, 128;
	setp.ge.s32 	%p17, %r59, %r4;
	mul.wide.s32 	%rd65, %r59, 4;
	add.s64 	%rd22, %rd12, %rd65;
	add.s64 	%rd23, %rd13, %rd65;
	add.s64 	%rd24, %rd14, %rd65;
	@%p17 bra 	$L__BB4_25;
	ld.global.f32 	%f51, [%rd22];
	ld.global.f32 	%f52, [%rd23];
	fma.rn.f32 	%f53, %f2, %f51, %f52;
	st.global.f32 	[%rd24], %f53;
$L__BB4_25:
	add.s32 	%r60, %r23, 256;
	setp.ge.s32 	%p18, %r60, %r4;
	@%p18 bra 	$L__BB4_27;
	ld.global.f32 	%f54, [%rd22+512];
	ld.global.f32 	%f55, [%rd23+512];
	fma.rn.f32 	%f56, %f2, %f54, %f55;
	st.global.f32 	[%rd24+512], %f56;
$L__BB4_27:
	add.s32 	%r61, %r23, 384;
	setp.ge.s32 	%p19, %r61, %r4;
	@%p19 bra 	$L__BB4_29;
	ld.global.f32 	%f57, [%rd22+1024];
	ld.global.f32 	%f58, [%rd23+1024];
	fma.rn.f32 	%f59, %f2, %f57, %f58;
	st.global.f32 	[%rd24+1024], %f59;
$L__BB4_29:
	add.s32 	%r62, %r23, 512;
	setp.ge.s32 	%p20, %r62, %r4;
	@%p20 bra 	$L__BB4_31;
	ld.global.f32 	%f60, [%rd22+1536];
	ld.global.f32 	%f61, [%rd23+1536];
	fma.rn.f32 	%f62, %f2, %f60, %f61;
	st.global.f32 	[%rd24+1536], %f62;
$L__BB4_31:
	add.s32 	%r63, %r23, 640;
	setp.ge.s32 	%p21, %r63, %r4;
	@%p21 bra 	$L__BB4_33;
	ld.global.f32 	%f63, [%rd22+2048];
	ld.global.f32 	%f64, [%rd23+2048];
	fma.rn.f32 	%f65, %f2, %f63, %f64;
	st.global.f32 	[%rd24+2048], %f65;
$L__BB4_33:
	add.s32 	%r64, %r23, 768;
	setp.ge.s32 	%p22, %r64, %r4;
	@%p22 bra 	$L__BB4_35;
	ld.global.f32 	%f66, [%rd22+2560];
	ld.global.f32 	%f67, [%rd23+2560];
	fma.rn.f32 	%f68, %f2, %f66, %f67;
	st.global.f32 	[%rd24+2560], %f68;
$L__BB4_35:
	add.s32 	%r65, %r23, 896;
	setp.ge.s32 	%p23, %r65, %r4;
	@%p23 bra 	$L__BB4_37;
	ld.global.f32 	%f69, [%rd22+3072];
	ld.global.f32 	%f70, [%rd23+3072];
	fma.rn.f32 	%f71, %f2, %f69, %f70;
	st.global.f32 	[%rd24+3072], %f71;
$L__BB4_37:
	add.s32 	%r74, %r74, 8;
	setp.ne.s32 	%p24, %r74, %r75;
	@%p24 bra 	$L__BB4_21;
$L__BB4_38:
	setp.eq.s32 	%p25, %r15, 0;
	@%p25 bra 	$L__BB4_59;
	and.b32  	%r26, %r44, 3;
	setp.lt.u32 	%p26, %r15, 4;
	@%p26 bra 	$L__BB4_49;
	shl.b32 	%r66, %r75, 7;
	add.s32 	%r27, %r66, %r6;
	setp.ge.s32 	%p27, %r27, %r4;
	@%p27 bra 	$L__BB4_42;
	mul.wide.s32 	%rd66, %r27, 4;
	add.s64 	%rd67, %rd12, %rd66;
	ld.global.f32 	%f72, [%rd67];
	add.s64 	%rd68, %rd13, %rd66;
	ld.global.f32 	%f73, [%rd68];
	fma.rn.f32 	%f74, %f2, %f72, %f73;
	add.s64 	%rd69, %rd14, %rd66;
	st.global.f32 	[%rd69], %f74;
$L__BB4_42:
	add.s32 	%r28, %r27, 128;
	setp.ge.s32 	%p28, %r28, %r4;
	@%p28 bra 	$L__BB4_44;
	mul.wide.s32 	%rd70, %r28, 4;
	add.s64 	%rd71, %rd12, %rd70;
	ld.global.f32 	%f75, [%rd71];
	add.s64 	%rd72, %rd13, %rd70;
	ld.global.f32 	%f76, [%rd72];
	fma.rn.f32 	%f77, %f2, %f75, %f76;
	add.s64 	%rd73, %rd14, %rd70;
	st.global.f32 	[%rd73], %f77;
$L__BB4_44:
	add.s32 	%r29, %r27, 256;
	setp.ge.s32 	%p29, %r29, %r4;
	@%p29 bra 	$L__BB4_46;
	mul.wide.s32 	%rd74, %r29, 4;
	add.s64 	%rd75, %rd12, %rd74;
	ld.global.f32 	%f78, [%rd75];
	add.s64 	%rd76, %rd13, %rd74;
	ld.global.f32 	%f79, [%rd76];
	fma.rn.f32 	%f80, %f2, %f78, %f79;
	add.s64 	%rd77, %rd14, %rd74;
	st.global.f32 	[%rd77], %f80;
$L__BB4_46:
	add.s32 	%r30, %r27, 384;
	setp.ge.s32 	%p30, %r30, %r4;
	@%p30 bra 	$L__BB4_48;
	mul.wide.s32 	%rd78, %r30, 4;
	add.s64 	%rd79, %rd12, %rd78;
	ld.global.f32 	%f81, [%rd79];
	add.s64 	%rd80, %rd13, %rd78;
	ld.global.f32 	%f82, [%rd80];
	fma.rn.f32 	%f83, %f2, %f81, %f82;
	add.s64 	%rd81, %rd14, %rd78;
	st.global.f32 	[%rd81], %f83;
$L__BB4_48:
	add.s32 	%r75, %r75, 4;
$L__BB4_49:
	setp.eq.s32 	%p31, %r26, 0;
	@%p31 bra 	$L__BB4_59;
	setp.eq.s32 	%p32, %r26, 1;
	@%p32 bra 	$L__BB4_56;
	shl.b32 	%r67, %r75, 7;
	add.s32 	%r33, %r67, %r6;
	setp.ge.s32 	%p33, %r33, %r4;
	@%p33 bra 	$L__BB4_53;
	mul.wide.s32 	%rd82, %r33, 4;
	add.s64 	%rd83, %rd12, %rd82;
	ld.global.f32 	%f84, [%rd83];
	add.s64 	%rd84, %rd13, %rd82;
	ld.global.f32 	%f85, [%rd84];
	fma.rn.f32 	%f86, %f2, %f84, %f85;
	add.s64 	%rd85, %rd14, %rd82;
	st.global.f32 	[%rd85], %f86;
$L__BB4_53:
	add.s32 	%r34, %r33, 128;
	setp.ge.s32 	%p34, %r34, %r4;
	@%p34 bra 	$L__BB4_55;
	mul.wide.s32 	%rd86, %r34, 4;
	add.s64 	%rd87, %rd12, %rd86;
	ld.global.f32 	%f87, [%rd87];
	add.s64 	%rd88, %rd13, %rd86;
	ld.global.f32 	%f88, [%rd88];
	fma.rn.f32 	%f89, %f2, %f87, %f88;
	add.s64 	%rd89, %rd14, %rd86;
	st.global.f32 	[%rd89], %f89;
$L__BB4_55:
	add.s32 	%r75, %r75, 2;
$L__BB4_56:
	and.b32  	%r68, %r44, 1;
	setp.eq.b32 	%p35, %r68, 1;
	not.pred 	%p36, %p35;
	@%p36 bra 	$L__BB4_59;
	shl.b32 	%r69, %r75, 7;
	add.s32 	%r37, %r69, %r6;
	setp.ge.s32 	%p37, %r37, %r4;
	@%p37 bra 	$L__BB4_59;
	mul.wide.s32 	%rd90, %r37, 4;
	add.s64 	%rd91, %rd12, %rd90;
	ld.global.f32 	%f90, [%rd91];
	add.s64 	%rd92, %rd13, %rd90;
	ld.global.f32 	%f91, [%rd92];
	fma.rn.f32 	%f92, %f2, %f90, %f91;
	add.s64 	%rd93, %rd14, %rd90;
	st.global.f32 	[%rd93], %f92;
$L__BB4_59:
	ret;

}
	// .globl	_ZN3cub18CUB_300001_SM_10006detail9transform16transform_kernelINS2_10policy_hubILb1EN4cuda3std3__45tupleIJN6thrust24THRUST_300001_SM_1000_NS6detail15normal_iteratorINSA_10device_ptrIfEEEESF_EEEE10policy1000El13saxpy_functorSF_JPfSK_EEEvT0_iT1_T2_DpNS2_10kernel_argIT3_EE
.visible .entry _ZN3cub18CUB_300001_SM_10006detail9transform16transform_kernelINS2_10policy_hubILb1EN4cuda3std3__45tupleIJN6thrust24THRUST_300001_SM_1000_NS6detail15normal_iteratorINSA_10device_ptrIfEEEESF_EEEE10policy1000El13saxpy_functorSF_JPfSK_EEEvT0_iT1_T2_DpNS2_10kernel_argIT3_EE(
	.param .u64 _ZN3cub18CUB_300001_SM_10006detail9transform16transform_kernelINS2_10policy_hubILb1EN4cuda3std3__45tupleIJN6thrust24THRUST_300001_SM_1000_NS6detail15normal_iteratorINSA_10device_ptrIfEEEESF_EEEE10policy1000El13saxpy_functorSF_JPfSK_EEEvT0_iT1_T2_DpNS2_10kernel_argIT3_EE_param_0,
	.param .u32 _ZN3cub18CUB_300001_SM_10006detail9transform16transform_kernelINS2_10policy_hubILb1EN4cuda3std3__45tupleIJN6thrust24THRUST_300001_SM_1000_NS6detail15normal_iteratorINSA_10device_ptrIfEEEESF_EEEE10policy1000El13saxpy_functorSF_JPfSK_EEEvT0_iT1_T2_DpNS2_10kernel_argIT3_EE_param_1,
	.param .align 4 .b8 _ZN3cub18CUB_300001_SM_10006detail9transform16transform_kernelINS2_10policy_hubILb1EN4cuda3std3__45tupleIJN6thrust24THRUST_300001_SM_1000_NS6detail15normal_iteratorINSA_10device_ptrIfEEEESF_EEEE10policy1000El13saxpy_functorSF_JPfSK_EEEvT0_iT1_T2_DpNS2_10kernel_argIT3_EE_param_2[4],
	.param .align 8 .b8 _ZN3cub18CUB_300001_SM_10006detail9transform16transform_kernelINS2_10policy_hubILb1EN4cuda3std3__45tupleIJN6thrust24THRUST_300001_SM_1000_NS6detail15normal_iteratorINSA_10device_ptrIfEEEESF_EEEE10policy1000El13saxpy_functorSF_JPfSK_EEEvT0_iT1_T2_DpNS2_10kernel_argIT3_EE_param_3[8],
	.param .align 8 .b8 _ZN3cub18CUB_300001_SM_10006detail9transform16transform_kernelINS2_10policy_hubILb1EN4cuda3std3__45tupleIJN6thrust24THRUST_300001_SM_1000_NS6detail15normal_iteratorINSA_10device_ptrIfEEEESF_EEEE10policy1000El13saxpy_functorSF_JPfSK_EEEvT0_iT1_T2_DpNS2_10kernel_argIT3_EE_param_4[16],
	.param .align 8 .b8 _ZN3cub18CUB_300001_SM_10006detail9transform16transform_kernelINS2_10policy_hubILb1EN4cuda3std3__45tupleIJN6thrust24THRUST_300001_SM_1000_NS6detail15normal_iteratorINSA_10device_ptrIfEEEESF_EEEE10policy1000El13saxpy_functorSF_JPfSK_EEEvT0_iT1_T2_DpNS2_10kernel_argIT3_EE_param_5[16]
)
.maxntid 128
{
	.reg .pred 	%p<38>;
	.reg .b32 	%r<78>;
	.reg .b32 	%f<93>;
	.reg .b64 	%rd<103>;

	ld.param.f32 	%f2, [_ZN3cub18CUB_300001_SM_10006detail9transform16transform_kernelINS2_10policy_hubILb1EN4cuda3std3__45tupleIJN6thrust24THRUST_300001_SM_1000_NS6detail15normal_iteratorINSA_10device_ptrIfEEEESF_EEEE10policy1000El13saxpy_functorSF_JPfSK_EEEvT0_iT1_T2_DpNS2_10kernel_argIT3_EE_param_2];
	ld.param.u64 	%rd30, [_ZN3cub18CUB_300001_SM_10006detail9transform16transform_kernelINS2_10policy_hubILb1EN4cuda3std3__45tupleIJN6thrust24THRUST_300001_SM_1000_NS6detail15normal_iteratorINSA_10device_ptrIfEEEESF_EEEE10policy1000El13saxpy_functorSF_JPfSK_EEEvT0_iT1_T2_DpNS2_10kernel_argIT3_EE_param_0];
	ld.param.u64 	%rd28, [_ZN3cub18CUB_300001_SM_10006detail9transform16transform_kernelINS2_10policy_hubILb1EN4cuda3std3__45tupleIJN6thrust24THRUST_300001_SM_1000_NS6detail15normal_iteratorINSA_10device_ptrIfEEEESF_EEEE10policy1000El13saxpy_functorSF_JPfSK_EEEvT0_iT1_T2_DpNS2_10kernel_argIT3_EE_param_5];
	ld.param.u64 	%rd26, [_ZN3cub18CUB_300001_SM_10006detail9transform16transform_kernelINS2_10policy_hubILb1EN4cuda3std3__45tupleIJN6thrust24THRUST_300001_SM_1000_NS6detail15normal_iteratorINSA_10device_ptrIfEEEESF_EEEE10policy1000El13saxpy_functorSF_JPfSK_EEEvT0_iT1_T2_DpNS2_10kernel_argIT3_EE_param_4];
	ld.param.u64 	%rd31, [_ZN3cub18CUB_300001_SM_10006detail9transform16transform_kernelINS2_10policy_hubILb1EN4cuda3std3__45tupleIJN6thrust24THRUST_300001_SM_1000_NS6detail15normal_iteratorINSA_10device_ptrIfEEEESF_EEEE10policy1000El13saxpy_functorSF_JPfSK_EEEvT0_iT1_T2_DpNS2_10kernel_argIT3_EE_param_3];
	ld.param.u32 	%r42, [_ZN3cub18CUB_300001_SM_10006detail9transform16transform_kernelINS2_10policy_hubILb1EN4cuda3std3__45tupleIJN6thrust24THRUST_300001_SM_1000_NS6detail15normal_iteratorINSA_10device_ptrIfEEEESF_EEEE10policy1000El13saxpy_functorSF_JPfSK_EEEvT0_iT1_T2_DpNS2_10kernel_argIT3_EE_param_1];
	cvta.to.global.u64 	%rd1, %rd31;
	cvta.to.global.u64 	%rd2, %rd26;
	cvta.to.global.u64 	%rd3, %rd28;
	shl.b32 	%r1, %r42, 7;
	mov.u32 	%r43, %ctaid.x;
	cvt.u64.u32 	%rd32, %r43;
	cvt.s64.s32 	%rd33, %r1;
	mul.lo.s64 	%rd4, %rd33, %rd32;
	sub.s64 	%rd34, %rd30, %rd4;
	min.s64 	%rd35, %rd34, %rd33;
	cvt.u32.u64 	%r2, %rd35;
	shl.b32 	%r3, %r2, 2;
	mov.u32 	%r4, %tid.x;
	shl.b32 	%r68, %r4, 7;
	setp.ge.s32 	%p1, %r68, %r3;
	@%p1 bra 	$L__BB5_5;
	shl.b64 	%rd5, %rd4, 2;
	add.s64 	%rd36, %rd2, %rd5;
	mul.wide.u32 	%rd6, %r4, 128;
	add.s64 	%rd100, %rd36, %rd6;
	mov.u32 	%r67, %r68;
$L__BB5_2:
	.pragma "nounroll";
	// begin inline asm
	prefetch.global.L2 [%rd100];
	// end inline asm
	add.s32 	%r67, %r67, 16384;
	add.s64 	%rd100, %rd100, 16384;
	setp.lt.s32 	%p2, %r67, %r3;
	@%p2 bra 	$L__BB5_2;
	add.s64 	%rd38, %rd3, %rd5;
	add.s64 	%rd101, %rd38, %rd6;
$L__BB5_4:
	.pragma "nounroll";
	// begin inline asm
	prefetch.global.L2 [%rd101];
	// end inline asm
	add.s32 	%r68, %r68, 16384;
	add.s64 	%rd101, %rd101, 16384;
	setp.lt.s32 	%p3, %r68, %r3;
	@%p3 bra 	$L__BB5_4;
$L__BB5_5:
	shl.b64 	%rd102, %rd4, 2;
	add.s64 	%rd13, %rd2, %rd102;
	add.s64 	%rd14, %rd3, %rd102;
	add.s64 	%rd15, %rd1, %rd102;
	setp.eq.s32 	%p4, %r1, %r2;
	@%p4 bra 	$L__BB5_47;
	setp.lt.s32 	%p5, %r42, 1;
	@%p5 bra 	$L__BB5_59;
	and.b32  	%r10, %r42, 7;
	setp.lt.u32 	%p6, %r42, 8;
	mov.b32 	%r75, 0;
	@%p6 bra 	$L__BB5_26;
	and.b32  	%r75, %r42, 2147483640;
	mov.b32 	%r71, 0;
$L__BB5_9:
	.pragma "nounroll";
	shl.b32 	%r46, %r71, 7;
	add.s32 	%r21, %r46, %r4;
	setp.ge.s32 	%p7, %r21, %r2;
	@%p7 bra 	$L__BB5_11;
	mul.wide.u32 	%rd41, %r21, 4;
	add.s64 	%rd42, %rd13, %rd41;
	ld.global.f32 	%f3, [%rd42];
	add.s64 	%rd43, %rd14, %rd41;
	ld.global.f32 	%f4, [%rd43];
	fma.rn.f32 	%f5, %f2, %f3, %f4;
	add.s64 	%rd44, %rd15, %rd41;
	st.global.f32 	[%rd44], %f5;
$L__BB5_11:
	add.s32 	%r47, %r21, 128;
	setp.ge.s32 	%p8, %r47, %r2;
	mul.wide.s32 	%rd45, %r47, 4;
	add.s64 	%rd23, %rd13, %rd45;
	add.s64 	%rd24, %rd14, %rd45;
	add.s64 	%rd25, %rd15, %rd45;
	@%p8 bra 	$L__BB5_13;
	ld.global.f32 	%f6, [%rd23];
	ld.global.f32 	%f7, [%rd24];
	fma.rn.f32 	%f8, %f2, %f6, %f7;
	st.global.f32 	[%rd25], %f8;
$L__BB5_13:
	add.s32 	%r48, %r21, 256;
	setp.ge.s32 	%p9, %r48, %r2;
	@%p9 bra 	$L__BB5_15;
	ld.global.f32 	%f9, [%rd23+512];
	ld.global.f32 	%f10, [%rd24+512];
	fma.rn.f32 	%f11, %f2, %f9, %f10;
	st.global.f32 	[%rd25+512], %f11;
$L__BB5_15:
	add.s32 	%r49, %r21, 384;
	setp.ge.s32 	%p10, %r49, %r2;
	@%p10 bra 	$L__BB5_17;
	ld.global.f32 	%f12, [%rd23+1024];
	ld.global.f32 	%f13, [%rd24+1024];
	fma.rn.f32 	%f14, %f2, %f12, %f13;
	st.global.f32 	[%rd25+1024], %f14;
$L__BB5_17:
	add.s32 	%r50, %r21, 512;
	setp.ge.s32 	%p11, %r50, %r2;
	@%p11 bra 	$L__BB5_19;
	ld.global.f32 	%f15, [%rd23+1536];
	ld.global.f32 	%f16, [%rd24+1536];
	fma.rn.f32 	%f17, %f2, %f15, %f16;
	st.global.f32 	[%rd25+1536], %f17;
$L__BB5_19:
	add.s32 	%r51, %r21, 640;
	setp.ge.s32 	%p12, %r51, %r2;
	@%p12 bra 	$L__BB5_21;
	ld.global.f32 	%f18, [%rd23+2048];
	ld.global.f32 	%f19, [%rd24+2048];
	fma.rn.f32 	%f20, %f2, %f18, %f19;
	st.global.f32 	[%rd25+2048], %f20;
$L__BB5_21:
	add.s32 	%r52, %r21, 768;
	setp.ge.s32 	%p13, %r52, %r2;
	@%p13 bra 	$L__BB5_23;
	ld.global.f32 	%f21, [%rd23+2560];
	ld.global.f32 	%f22, [%rd24+2560];
	fma.rn.f32 	%f23, %f2, %f21, %f22;
	st.global.f32 	[%rd25+2560], %f23;
$L__BB5_23:
	add.s32 	%r53, %r21, 896;
	setp.ge.s32 	%p14, %r53, %r2;
	@%p14 bra 	$L__BB5_25;
	ld.global.f32 	%f24, [%rd23+3072];
	ld.global.f32 	%f25, [%rd24+3072];
	fma.rn.f32 	%f26, %f2, %f24, %f25;
	st.global.f32 	[%rd25+3072], %f26;
$L__BB5_25:
	add.s32 	%r71, %r71, 8;
	setp.eq.s32 	%p15, %r71, %r75;
	@%p15 bra 	$L__BB5_26;
	bra.uni 	$L__BB5_9;
$L__BB5_26:
	setp.eq.s32 	%p16, %r10, 0;
	@%p16 bra 	$L__BB5_59;
	and.b32  	%r30, %r42, 3;
	setp.lt.u32 	%p17, %r10, 4;
	@%p17 bra 	$L__BB5_37;
	shl.b32 	%r54, %r75, 7;
	add.s32 	%r31, %r54, %r4;
	setp.ge.s32 	%p18, %r31, %r2;
	@%p18 bra 	$L__BB5_30;
	mul.wide.s32 	%rd46, %r31, 4;
	add.s64 	%rd47, %rd13, %rd46;
	ld.global.f32 	%f27, [%rd47];
	add.s64 	%rd48, %rd14, %rd46;
	ld.global.f32 	%f28, [%rd48];
	fma.rn.f32 	%f29, %f2, %f27, %f28;
	add.s64 	%rd49, %rd15, %rd46;
	st.global.f32 	[%rd49], %f29;
$L__BB5_30:
	add.s32 	%r32, %r31, 128;
	setp.ge.s32 	%p19, %r32, %r2;
	@%p19 bra 	$L__BB5_32;
	mul.wide.s32 	%rd50, %r32, 4;
	add.s64 	%rd51, %rd13, %rd50;
	ld.global.f32 	%f30, [%rd51];
	add.s64 	%rd52, %rd14, %rd50;
	ld.global.f32 	%f31, [%rd52];
	fma.rn.f32 	%f32, %f2, %f30, %f31;
	add.s64 	%rd53, %rd15, %rd50;
	st.global.f32 	[%rd53], %f32;
$L__BB5_32:
	add.s32 	%r33, %r31, 256;
	setp.ge.s32 	%p20, %r33, %r2;
	@%p20 bra 	$L__BB5_34;
	mul.wide.s32 	%rd54, %r33, 4;
	add.s64 	%rd55, %rd13, %rd54;
	ld.global.f32 	%f33, [%rd55];
	add.s64 	%rd56, %rd14, %rd54;
	ld.global.f32 	%f34, [%rd56];
	fma.rn.f32 	%f35, %f2, %f33, %f34;
	add.s64 	%rd57, %rd15, %rd54;
	st.global.f32 	[%rd57], %f35;
$L__BB5_34:
	add.s32 	%r34, %r31, 384;
	setp.ge.s32 	%p21, %r34, %r2;
	@%p21 bra 	$L__BB5_36;
	mul.wide.s32 	%rd58, %r34, 4;
	add.s64 	%rd59, %rd13, %rd58;
	ld.global.f32 	%f36, [%rd59];
	add.s64 	%rd60, %rd14, %rd58;
	ld.global.f32 	%f37, [%rd60];
	fma.rn.f32 	%f38, %f2, %f36, %f37;
	add.s64 	%rd61, %rd15, %rd58;
	st.global.f32 	[%rd61], %f38;
$L__BB5_36:
	add.s32 	%r75, %r75, 4;
$L__BB5_37:
	setp.eq.s32 	%p22, %r30, 0;
	@%p22 bra 	$L__BB5_59;
	setp.eq.s32 	%p23, %r30, 1;
	@%p23 bra 	$L__BB5_44;
	shl.b32 	%r55, %r75, 7;
	add.s32 	%r37, %r55, %r4;
	setp.ge.s32 	%p24, %r37, %r2;
	@%p24 bra 	$L__BB5_41;
	mul.wide.s32 	%rd62, %r37, 4;
	add.s64 	%rd63, %rd13, %rd62;
	ld.global.f32 	%f39, [%rd63];
	add.s64 	%rd64, %rd14, %rd62;
	ld.global.f32 	%f40, [%rd64];
	fma.rn.f32 	%f41, %f2, %f39, %f40;
	add.s64 	%rd65, %rd15, %rd62;
	st.global.f32 	[%rd65], %f41;
$L__BB5_41:
	add.s32 	%r38, %r37, 128;
	setp.ge.s32 	%p25, %r38, %r2;
	@%p25 bra 	$L__BB5_43;
	mul.wide.s32 	%rd66, %r38, 4;
	add.s64 	%rd67, %rd13, %rd66;
	ld.global.f32 	%f42, [%rd67];
	add.s64 	%rd68, %rd14, %rd66;
	ld.global.f32 	%f43, [%rd68];
	fma.rn.f32 	%f44, %f2, %f42, %f43;
	add.s64 	%rd69, %rd15, %rd66;
	st.global.f32 	[%rd69], %f44;
$L__BB5_43:
	add.s32 	%r75, %r75, 2;
$L__BB5_44:
	and.b32  	%r56, %r42, 1;
	setp.eq.b32 	%p26, %r56, 1;
	not.pred 	%p27, %p26;
	@%p27 bra 	$L__BB5_59;
	shl.b32 	%r57, %r75, 7;
	add.s32 	%r41, %r57, %r4;
	setp.ge.s32 	%p28, %r41, %r2;
	@%p28 bra 	$L__BB5_59;
	mul.wide.s32 	%rd70, %r41, 4;
	add.s64 	%rd71, %rd13, %rd70;
	ld.global.f32 	%f45, [%rd71];
	add.s64 	%rd72, %rd14, %rd70;
	ld.global.f32 	%f46, [%rd72];
	fma.rn.f32 	%f47, %f2, %f45, %f46;
	add.s64 	%rd73, %rd15, %rd70;
	st.global.f32 	[%rd73], %f47;
	bra.uni 	$L__BB5_59;
$L__BB5_47:
	setp.lt.s32 	%p29, %r42, 1;
	@%p29 bra 	$L__BB5_59;
	and.b32  	%r12, %r42, 7;
	setp.lt.u32 	%p30, %r42, 8;
	mov.b32 	%r73, 0;
	@%p30 bra 	$L__BB5_51;
	and.b32  	%r59, %r42, 2147483640;
	neg.s32 	%r70, %r59;
	mul.wide.u32 	%rd74, %r4, 4;
	add.s64 	%rd16, %rd1, %rd74;
	add.s64 	%rd75, %rd102, 1536;
	add.s64 	%rd18, %rd2, %rd75;
	add.s32 	%r69, %r4, 128;
	add.s64 	%rd19, %rd3, %rd75;
	add.s64 	%rd20, %rd1, %rd75;
$L__BB5_50:
	.pragma "nounroll";
	and.b32  	%r73, %r42, 2147483640;
	mul.wide.s32 	%rd76, %r69, 4;
	add.s64 	%rd77, %rd18, %rd76;
	add.s64 	%rd78, %rd19, %rd76;
	add.s64 	%rd79, %rd20, %rd76;
	cvta.to.global.u64 	%rd80, %rd26;
	mul.wide.u32 	%rd81, %r4, 4;
	add.s64 	%rd82, %rd80, %rd81;
	add.s64 	%rd83, %rd82, %rd102;
	ld.global.f32 	%f48, [%rd83];
	cvta.to.global.u64 	%rd84, %rd28;
	add.s64 	%rd85, %rd84, %rd81;
	add.s64 	%rd86, %rd85, %rd102;
	ld.global.f32 	%f49, [%rd86];
	fma.rn.f32 	%f50, %f2, %f48, %f49;
	add.s64 	%rd87, %rd16, %rd102;
	st.global.f32 	[%rd87], %f50;
	ld.global.f32 	%f51, [%rd77+-1536];
	ld.global.f32 	%f52, [%rd78+-1536];
	fma.rn.f32 	%f53, %f2, %f51, %f52;
	st.global.f32 	[%rd79+-1536], %f53;
	ld.global.f32 	%f54, [%rd77+-1024];
	ld.global.f32 	%f55, [%rd78+-1024];
	fma.rn.f32 	%f56, %f2, %f54, %f55;
	st.global.f32 	[%rd79+-1024], %f56;
	ld.global.f32 	%f57, [%rd77+-512];
	ld.global.f32 	%f58, [%rd78+-512];
	fma.rn.f32 	%f59, %f2, %f57, %f58;
	st.global.f32 	[%rd79+-512], %f59;
	ld.global.f32 	%f60, [%rd77];
	ld.global.f32 	%f61, [%rd78];
	fma.rn.f32 	%f62, %f2, %f60, %f61;
	st.global.f32 	[%rd79], %f62;
	ld.global.f32 	%f63, [%rd77+512];
	ld.global.f32 	%f64, [%rd78+512];
	fma.rn.f32 	%f65, %f2, %f63, %f64;
	st.global.f32 	[%rd79+512], %f65;
	ld.global.f32 	%f66, [%rd77+1024];
	ld.global.f32 	%f67, [%rd78+1024];
	fma.rn.f32 	%f68, %f2, %f66, %f67;
	st.global.f32 	[%rd79+1024], %f68;
	ld.global.f32 	%f69, [%rd77+1536];
	ld.global.f32 	%f70, [%rd78+1536];
	fma.rn.f32 	%f71, %f2, %f69, %f70;
	st.global.f32 	[%rd79+1536], %f71;
	add.s32 	%r70, %r70, 8;
	add.s64 	%rd102, %rd102, 4096;
	add.s32 	%r69, %r69, 1024;
	setp.eq.s32 	%p31, %r70, 0;
	@%p31 bra 	$L__BB5_51;
	bra.uni 	$L__BB5_50;
$L__BB5_51:
	setp.eq.s32 	%p32, %r12, 0;
	@%p32 bra 	$L__BB5_59;
	and.b32  	%r24, %r42, 3;
	setp.lt.u32 	%p33, %r12, 4;
	@%p33 bra 	$L__BB5_54;
	shl.b32 	%r60, %r73, 7;
	add.s32 	%r61, %r60, %r4;
	mul.wide.s32 	%rd88, %r61, 4;
	add.s64 	%rd89, %rd13, %rd88;
	ld.global.f32 	%f72, [%rd89];
	add.s64 	%rd90, %rd14, %rd88;
	ld.global.f32 	%f73, [%rd90];
	fma.rn.f32 	%f74, %f2, %f72, %f73;
	add.s64 	%rd91, %rd15, %rd88;
	st.global.f32 	[%rd91], %f74;
	ld.global.f32 	%f75, [%rd89+512];
	ld.global.f32 	%f76, [%rd90+512];
	fma.rn.f32 	%f77, %f2, %f75, %f76;
	st.global.f32 	[%rd91+512], %f77;
	ld.global.f32 	%f78, [%rd89+1024];
	ld.global.f32 	%f79, [%rd90+1024];
	fma.rn.f32 	%f80, %f2, %f78, %f79;
	st.global.f32 	[%rd91+1024], %f80;
	ld.global.f32 	%f81, [%rd89+1536];
	ld.global.f32 	%f82, [%rd90+1536];
	fma.rn.f32 	%f83, %f2, %f81, %f82;
	st.global.f32 	[%rd91+1536], %f83;
	add.s32 	%r73, %r73, 4;
$L__BB5_54:
	setp.eq.s32 	%p34, %r24, 0;
	@%p34 bra 	$L__BB5_59;
	setp.eq.s32 	%p35, %r24, 1;
	@%p35 bra 	$L__BB5_57;
	shl.b32 	%r62, %r73, 7;
	add.s32 	%r63, %r62, %r4;
	mul.wide.s32 	%rd92, %r63, 4;
	add.s64 	%rd93, %rd13, %rd92;
	ld.global.f32 	%f84, [%rd93];
	add.s64 	%rd94, %rd14, %rd92;
	ld.global.f32 	%f85, [%rd94];
	fma.rn.f32 	%f86, %f2, %f84, %f85;
	add.s64 	%rd95, %rd15, %rd92;
	st.global.f32 	[%rd95], %f86;
	ld.global.f32 	%f87, [%rd93+512];
	ld.global.f32 	%f88, [%rd94+512];
	fma.rn.f32 	%f89, %f2, %f87, %f88;
	st.global.f32 	[%rd95+512], %f89;
	add.s32 	%r73, %r73, 2;
$L__BB5_57:
	and.b32  	%r64, %r42, 1;
	setp.eq.b32 	%p36, %r64, 1;
	not.pred 	%p37, %p36;
	@%p37 bra 	$L__BB5_59;
	shl.b32 	%r65, %r73, 7;
	add.s32 	%r66, %r65, %r4;
	mul.wide.s32 	%rd96, %r66, 4;
	add.s64 	%rd97, %rd13, %rd96;
	ld.global.f32 	%f90, [%rd97];
	add.s64 	%rd98, %rd14, %rd96;
	ld.global.f32 	%f91, [%rd98];
	fma.rn.f32 	%f92, %f2, %f90, %f91;
	add.s64 	%rd99, %rd15, %rd96;
	st.global.f32 	[%rd99], %f92;
$L__BB5_59:
	ret;

}


// ===== COMPILED SASS (sm_100) =====

	.target	sm_100

	.elftype	@"ET_EXEC"


//--------------------- .note.nv.tkinfo           --------------------------
	.section	.note.nv.tkinfo,"",@"SHT_NOTE"
	.sectionflags	@"SHF_NOTE_NV_TKINFO"
	.tkinfo
        /*0018*/ 	.word	0x00000002
        /*0030*/ 	.string	""
        /*0030*/ 	.string	"ptxas"
        /*0030*/ 	.string	"Cuda compilation tools, release 13.0, V13.0.88"
        /*0030*/ 	.string	"Build cuda_13.0.r13.0/compiler.36424714_0"
        /*0030*/ 	.string	"-arch sm_100 -m 64 "



//--------------------- .note.nv.cuinfo           --------------------------
	.section	.note.nv.cuinfo,"",@"SHT_NOTE"
	.sectionflags	@"SHF_NOTE_NV_CUINFO"
        /*0018*/ 	.short	0x0002
        /*001a*/ 	.short	0x0064
        /*001c*/ 	.short	0x0082
	.zero		2


//--------------------- .nv.info                  --------------------------
	.section	.nv.info,"",@"SHT_CUDA_INFO"
	.align	4


	//----- nvinfo : EIATTR_REGCOUNT
	.align		4
        /*0000*/ 	.byte	0x04, 0x2f
        /*0002*/ 	.short	(.L_46 - .L_45)
	.align		4
.L_45:
        /*0004*/ 	.word	index@(_ZN3cub18CUB_300001_SM_10006detail11EmptyKernelIvEEvv)
        /*0008*/ 	.word	0x00000004


	//----- nvinfo : EIATTR_FRAME_SIZE
	.align		4
.L_46:
        /*000c*/ 	.byte	0x04, 0x11
        /*000e*/ 	.short	(.L_48 - .L_47)
	.align		4
.L_47:
        /*0010*/ 	.word	index@(_ZN3cub18CUB_300001_SM_10006detail11EmptyKernelIvEEvv)
        /*0014*/ 	.word	0x00000000


	//----- nvinfo : EIATTR_REGCOUNT
	.align		4
.L_48:
        /*0018*/ 	.byte	0x04, 0x2f
        /*001a*/ 	.short	(.L_50 - .L_49)
	.align		4
.L_49:
        /*001c*/ 	.word	index@(_ZN3cub18CUB_300001_SM_10006detail8for_each13static_kernelINS2_12policy_hub_t12policy_500_tEmN6thrust24THRUST_300001_SM_1000_NS8cuda_cub20__uninitialized_fill7functorINS7_10device_ptrIfEEfEEEEvT0_T1_)
        /*0020*/ 	.word	0x00000008


	//----- nvinfo : EIATTR_FRAME_SIZE
	.align		4
.L_50:
        /*0024*/ 	.byte	0x04, 0x11
        /*0026*/ 	.short	(.L_52 - .L_51)
	.align		4
.L_51:
        /*0028*/ 	.word	index@(_ZN3cub18CUB_300001_SM_10006detail8for_each13static_kernelINS2_12policy_hub_t12policy_500_tEmN6thrust24THRUST_300001_SM_1000_NS8cuda_cub20__uninitialized_fill7functorINS7_10device_ptrIfEEfEEEEvT0_T1_)
        /*002c*/ 	.word	0x00000000


	//----- nvinfo : EIATTR_REGCOUNT
	.align		4
.L_52:
        /*0030*/ 	.byte	0x04, 0x2f
        /*0032*/ 	.short	(.L_54 - .L_53)
	.align		4
.L_53:
        /*0034*/ 	.word	index@(_ZN3cub18CUB_300001_SM_10006detail8for_each13static_kernelINS2_12policy_hub_t12policy_500_tElN6thrust24THRUST_300001_SM_1000_NS8cuda_cub10__tabulate7functorINS7_6detail15normal_iteratorINS7_10device_ptrIfEEEENS7_6system6detail7generic6detail22compute_sequence_valueIfvEElEEEEvT0_T1_)
        /*0038*/ 	.word	0x0000000e


	//----- nvinfo : EIATTR_FRAME_SIZE
	.align		4
.L_54:
        /*003c*/ 	.byte	0x04, 0x11
        /*003e*/ 	.short	(.L_56 - .L_55)
	.align		4
.L_55:
        /*0040*/ 	.word	index@(_ZN3cub18CUB_300001_SM_10006detail8for_each13static_kernelINS2_12policy_hub_t12policy_500_tElN6thrust24THRUST_300001_SM_1000_NS8cuda_cub10__tabulate7functorINS7_6detail15normal_iteratorINS7_10device_ptrIfEEEENS7_6system6detail7generic6detail22compute_sequence_valueIfvEElEEEEvT0_T1_)
        /*0044*/ 	.word	0x00000000


	//----- nvinfo : EIATTR_REGCOUNT
	.align		4
.L_56:
        /*0048*/ 	.byte	0x04, 0x2f
        /*004a*/ 	.short	(.L_58 - .L_57)
	.align		4
.L_57:
        /*004c*/ 	.word	index@(_ZN3cub18CUB_300001_SM_10006detail8for_each13static_kernelINS2_12policy_hub_t12policy_500_tElN6thrust24THRUST_300001_SM_1000_NS8cuda_cub6__fill7functorINS7_6detail15normal_iteratorINS7_10device_ptrIfEEEEdEEEEvT0_T1_)
        /*0050*/ 	.word	0x00000008


	//----- nvinfo : EIATTR_FRAME_SIZE
	.align		4
.L_58:
        /*0054*/ 	.byte	0x04, 0x11
        /*0056*/ 	.short	(.L_60 - .L_59)
	.align		4
.L_59:
        /*0058*/ 	.word	index@(_ZN3cub18CUB_300001_SM_10006detail8for_each13static_kernelINS2_12policy_hub_t12policy_500_tElN6thrust24THRUST_300001_SM_1000_NS8cuda_cub6__fill7functorINS7_6detail15normal_iteratorINS7_10device_ptrIfEEEEdEEEEvT0_T1_)
        /*005c*/ 	.word	0x00000000


	//----- nvinfo : EIATTR_REGCOUNT
	.align		4
.L_60:
        /*0060*/ 	.byte	0x04, 0x2f
        /*0062*/ 	.short	(.L_62 - .L_61)
	.align		4
.L_61:
        /*0064*/ 	.word	index@(_ZN3cub18CUB_300001_SM_10006detail9transform16transform_kernelINS2_10policy_hubILb1EN4cuda3std3__45tupleIJN6thrust24THRUST_300001_SM_1000_NS6detail15normal_iteratorINSA_10device_ptrIfEEEESF_EEEE10policy1000Ei13saxpy_functorSF_JPfSK_EEEvT0_iT1_T2_DpNS2_10kernel_argIT3_EE)
        /*0068*/ 	.word	0x0000001e


	//----- nvinfo : EIATTR_FRAME_SIZE
	.align		4
.L_62:
        /*006c*/ 	.byte	0x04, 0x11
        /*006e*/ 	.short	(.L_64 - .L_63)
	.align		4
.L_63:
        /*0070*/ 	.word	index@(_ZN3cub18CUB_300001_SM_10006detail9transform16transform_kernelINS2_10policy_hubILb1EN4cuda3std3__45tupleIJN6thrust24THRUST_300001_SM_1000_NS6detail15normal_iteratorINSA_10device_ptrIfEEEESF_EEEE10policy1000Ei13saxpy_functorSF_JPfSK_EEEvT0_iT1_T2_DpNS2_10kernel_argIT3_EE)
        /*0074*/ 	.word	0x00000000


	//----- nvinfo : EIATTR_REGCOUNT
	.align		4
.L_64:
        /*0078*/ 	.byte	0x04, 0x2f
        /*007a*/ 	.short	(.L_66 - .L_65)
	.align		4
.L_65:
        /*007c*/ 	.word	index@(_ZN3cub18CUB_300001_SM_10006detail9transform16transform_kernelINS2_10policy_hubILb1EN4cuda3std3__45tupleIJN6thrust24THRUST_300001_SM_1000_NS6detail15normal_iteratorINSA_10device_ptrIfEEEESF_EEEE10policy1000El13saxpy_functorSF_JPfSK_EEEvT0_iT1_T2_DpNS2_10kernel_argIT3_EE)
        /*0080*/ 	.word	0x00000020


	//----- nvinfo : EIATTR_FRAME_SIZE
	.align		4
.L_66:
        /*0084*/ 	.byte	0x04, 0x11
        /*0086*/ 	.short	(.L_68 - .L_67)
	.align		4
.L_67:
        /*0088*/ 	.word	index@(_ZN3cub18CUB_300001_SM_10006detail9transform16transform_kernelINS2_10policy_hubILb1EN4cuda3std3__45tupleIJN6thrust24THRUST_300001_SM_1000_NS6detail15normal_iteratorINSA_10device_ptrIfEEEESF_EEEE10policy1000El13saxpy_functorSF_JPfSK_EEEvT0_iT1_T2_DpNS2_10kernel_argIT3_EE)
        /*008c*/ 	.word	0x00000000


	//----- nvinfo : EIATTR_MIN_STACK_SIZE
	.align		4
.L_68:
        /*0090*/ 	.byte	0x04, 0x12
        /*0092*/ 	.short	(.L_70 - .L_69)
	.align		4
.L_69:
        /*0094*/ 	.word	index@(_ZN3cub18CUB_300001_SM_10006detail9transform16transform_kernelINS2_10policy_hubILb1EN4cuda3std3__45tupleIJN6thrust24THRUST_300001_SM_1000_NS6detail15normal_iteratorINSA_10device_ptrIfEEEESF_EEEE10policy1000El13saxpy_functorSF_JPfSK_EEEvT0_iT1_T2_DpNS2_10kernel_argIT3_EE)
        /*0098*/ 	.word	0x00000000


	//----- nvinfo : EIATTR_MIN_STACK_SIZE
	.align		4
.L_70:
        /*009c*/ 	.byte	0x04, 0x12
        /*009e*/ 	.short	(.L_72 - .L_71)
	.align		4
.L_71:
        /*00a0*/ 	.word	index@(_ZN3cub18CUB_300001_SM_10006detail9transform16transform_kernelINS2_10policy_hubILb1EN4cuda3std3__45tupleIJN6thrust24THRUST_300001_SM_1000_NS6detail15normal_iteratorINSA_10device_ptrIfEEEESF_EEEE10policy1000Ei13saxpy_functorSF_JPfSK_EEEvT0_iT1_T2_DpNS2_10kernel_argIT3_EE)
        /*00a4*/ 	.word	0x00000000


	//----- nvinfo : EIATTR_MIN_STACK_SIZE
	.align		4
.L_72:
        /*00a8*/ 	.byte	0x04, 0x12
        /*00aa*/ 	.short	(.L_74 - .L_73)
	.align		4
.L_73:
        /*00ac*/ 	.word	index@(_ZN3cub18CUB_300001_SM_10006detail8for_each13static_kernelINS2_12policy_hub_t12policy_500_tElN6thrust24THRUST_300001_SM_1000_NS8cuda_cub6__fill7functorINS7_6detail15normal_iteratorINS7_10device_ptrIfEEEEdEEEEvT0_T1_)
        /*00b0*/ 	.word	0x00000000


	//----- nvinfo : EIATTR_MIN_STACK_SIZE
	.align		4
.L_74:
        /*00b4*/ 	.byte	0x04, 0x12
        /*00b6*/ 	.short	(.L_76 - .L_75)
	.align		4
.L_75:
        /*00b8*/ 	.word	index@(_ZN3cub18CUB_300001_SM_10006detail8for_each13static_kernelINS2_12policy_hub_t12policy_500_tElN6thrust24THRUST_300001_SM_1000_NS8cuda_cub10__tabulate7functorINS7_6detail15normal_iteratorINS7_10device_ptrIfEEEENS7_6system6detail7generic6detail22compute_sequence_valueIfvEElEEEEvT0_T1_)
        /*00bc*/ 	.word	0x00000000


	//----- nvinfo : EIATTR_MIN_STACK_SIZE
	.align		4
.L_76:
        /*00c0*/ 	.byte	0x04, 0x12
        /*00c2*/ 	.short	(.L_78 - .L_77)
	.align		4
.L_77:
        /*00c4*/ 	.word	index@(_ZN3cub18CUB_300001_SM_10006detail8for_each13static_kernelINS2_12policy_hub_t12policy_500_tEmN6thrust24THRUST_300001_SM_1000_NS8cuda_cub20__uninitialized_fill7functorINS7_10device_ptrIfEEfEEEEvT0_T1_)
        /*00c8*/ 	.word	0x00000000


	//----- nvinfo : EIATTR_MIN_STACK_SIZE
	.align		4
.L_78:
        /*00cc*/ 	.byte	0x04, 0x12
        /*00ce*/ 	.short	(.L_80 - .L_79)
	.align		4
.L_79:
        /*00d0*/ 	.word	index@(_ZN3cub18CUB_300001_SM_10006detail11EmptyKernelIvEEvv)
        /*00d4*/ 	.word	0x00000000
.L_80:


//--------------------- .nv.compat                --------------------------
	.section	.nv.compat,"",@"SHT_CUDA_COMPAT_INFO"
	.align	4
        /*0000*/ 	.byte	0x02, 0x09, 0x00, 0x00, 0x02, 0x02, 0x01, 0x00, 0x02, 0x05, 0x05, 0x00, 0x03, 0x07, 0x01, 0x01
        /*0010*/ 	.byte	0x02, 0x03, 0x00, 0x00, 0x02, 0x06, 0x01, 0x00, 0x04, 0x0b, 0x08, 0x00, 0x09, 0x00, 0x00, 0x00
        /*0020*/ 	.byte	0x00, 0x00, 0x00, 0x00


//--------------------- .nv.info._ZN3cub18CUB_300001_SM_10006detail9transform16transform_kernelINS2_10policy_hubILb1EN4cuda3std3__45tupleIJN6thrust24THRUST_300001_SM_1000_NS6detail15normal_iteratorINSA_10device_ptrIfEEEESF_EEEE10policy1000El13saxpy_functorSF_JPfSK_EEEvT0_iT1_T2_DpNS2_10kernel_argIT3_EE --------------------------
	.section	.nv.info._ZN3cub18CUB_300001_SM_10006detail9transform16transform_kernelINS2_10policy_hubILb1EN4cuda3std3__45tupleIJN6thrust24THRUST_300001_SM_1000_NS6detail15normal_iteratorINSA_10device_ptrIfEEEESF_EEEE10policy1000El13saxpy_functorSF_JPfSK_EEEvT0_iT1_T2_DpNS2_10kernel_argIT3_EE,"",@"SHT_CUDA_INFO"
	.sectionflags	@""
	.align	4


	//----- nvinfo : EIATTR_CUDA_API_VERSION
	.align		4
        /*0000*/ 	.byte	0x04, 0x37
        /*0002*/ 	.short	(.L_82 - .L_81)
.L_81:
        /*0004*/ 	.word	0x00000082


	//----- nvinfo : EIATTR_KPARAM_INFO
	.align		4
.L_82:
        /*0008*/ 	.byte	0x04, 0x17
        /*000a*/ 	.short	(.L_84 - .L_83)
.L_83:
        /*000c*/ 	.word	0x00000000
        /*0010*/ 	.short	0x0005
        /*0012*/ 	.short	0x0028
        /*0014*/ 	.byte	0x00, 0xf0, 0x41, 0x00


	//----- nvinfo : EIATTR_KPARAM_INFO
	.align		4
.L_84:
        /*0018*/ 	.byte	0x04, 0x17
        /*001a*/ 	.short	(.L_86 - .L_85)
.L_85:
        /*001c*/ 	.word	0x00000000
        /*0020*/ 	.short	0x0004
        /*0022*/ 	.short	0x0018
        /*0024*/ 	.byte	0x00, 0xf0, 0x41, 0x00


	//----- nvinfo : EIATTR_KPARAM_INFO
	.align		4
.L_86:
        /*0028*/ 	.byte	0x04, 0x17
        /*002a*/ 	.short	(.L_88 - .L_87)
.L_87:
        /*002c*/ 	.word	0x00000000
        /*0030*/ 	.short	0x0003
        /*0032*/ 	.short	0x0010
        /*0034*/ 	.byte	0x00, 0xf0, 0x21, 0x00


	//----- nvinfo : EIATTR_KPARAM_INFO
	.align		4
.L_88:
        /*0038*/ 	.byte	0x04, 0x17
        /*003a*/ 	.short	(.L_90 - .L_89)
.L_89:
        /*003c*/ 	.word	0x00000000
        /*0040*/ 	.short	0x0002
        /*0042*/ 	.short	0x000c
        /*0044*/ 	.byte	0x00, 0xf0, 0x11, 0x00


	//----- nvinfo : EIATTR_KPARAM_INFO
	.align		4
.L_90:
        /*0048*/ 	.byte	0x04, 0x17
        /*004a*/ 	.short	(.L_92 - .L_91)
.L_91:
        /*004c*/ 	.word	0x00000000
        /*0050*/ 	.short	0x0001
        /*0052*/ 	.short	0x0008
        /*0054*/ 	.byte	0x00, 0xf0, 0x11, 0x00


	//----- nvinfo : EIATTR_KPARAM_INFO
	.align		4
.L_92:
        /*0058*/ 	.byte	0x04, 0x17
        /*005a*/ 	.short	(.L_94 - .L_93)
.L_93:
        /*005c*/ 	.word	0x00000000
        /*0060*/ 	.short	0x0000
        /*0062*/ 	.short	0x0000
        /*0064*/ 	.byte	0x00, 0xf0, 0x21, 0x00


	//----- nvinfo : EIATTR_SPARSE_MMA_MASK
	.align		4
.L_94:
        /*0068*/ 	.byte	0x03, 0x50
        /*006a*/ 	.short	0x0000


	//----- nvinfo : EIATTR_MAXREG_COUNT
	.align		4
        /*006c*/ 	.byte	0x03, 0x1b
        /*006e*/ 	.short	0x00ff


	//----- nvinfo : EIATTR_MERCURY_ISA_VERSION
	.align		4
        /*0070*/ 	.byte	0x03, 0x5f
        /*0072*/ 	.short	0x0101


	//----- nvinfo : EIATTR_VRC_CTA_INIT_COUNT
	.align		4
        /*0074*/ 	.byte	0x02, 0x4a
	.zero		1
	.zero		1


	//----- nvinfo : EIATTR_EXIT_INSTR_OFFSETS
	.align		4
        /*0078*/ 	.byte	0x04, 0x1c
        /*007a*/ 	.short	(.L_96 - .L_95)


	//   ....[0]....
.L_95:
        /*007c*/ 	.word	0x000003e0


	//   ....[1]....
        /*0080*/ 	.word	0x00000c90


	//   ....[2]....
        /*0084*/ 	.word	0x00000f80


	//   ....[3]....
        /*0088*/ 	.word	0x00001120


	//   ....[4]....
        /*008c*/ 	.word	0x00001150


	//   ....[5]....
        /*0090*/ 	.word	0x000011e0


	//   ....[6]....
        /*0094*/ 	.word	0x00001200


	//   ....[7]....
        /*0098*/ 	.word	0x00001700


	//   ....[8]....
        /*009c*/ 	.word	0x00001960


	//   ....[9]....
        /*00a0*/ 	.word	0x00001a90


	//   ....[10]....
        /*00a4*/ 	.word	0x00001b30


	//----- nvinfo : EIATTR_MAX_THREADS
	.align		4
.L_96:
        /*00a8*/ 	.byte	0x04, 0x05
        /*00aa*/ 	.short	(.L_98 - .L_97)
.L_97:
        /*00ac*/ 	.word	0x00000080
        /*00b0*/ 	.word	0x00000001
        /*00b4*/ 	.word	0x00000001


	//----- nvinfo : EIATTR_CRS_STACK_SIZE
	.align		4
.L_98:
        /*00b8*/ 	.byte	0x04, 0x1e
        /*00ba*/ 	.short	(.L_100 - .L_99)
.L_99:
        /*00bc*/ 	.word	0x00000000


	//----- nvinfo : EIATTR_CBANK_PARAM_SIZE
	.align		4
.L_100:
        /*00c0*/ 	.byte	0x03, 0x19
        /*00c2*/ 	.short	0x0038


	//----- nvinfo : EIATTR_PARAM_CBANK
	.align		4
        /*00c4*/ 	.byte	0x04, 0x0a
        /*00c6*/ 	.short	(.L_102 - .L_101)
	.align		4
.L_101:
        /*00c8*/ 	.word	index@(.nv.constant0._ZN3cub18CUB_300001_SM_10006detail9transform16transform_kernelINS2_10policy_hubILb1EN4cuda3std3__45tupleIJN6thrust24THRUST_300001_SM_1000_NS6detail15normal_iteratorINSA_10device_ptrIfEEEESF_EEEE10policy1000El13saxpy_functorSF_JPfSK_EEEvT0_iT1_T2_DpNS2_10kernel_argIT3_EE)
        /*00cc*/ 	.short	0x0380
        /*00ce*/ 	.short	0x0038


	//----- nvinfo : EIATTR_SW_WAR
	.align		4
.L_102:
        /*00d0*/ 	.byte	0x04, 0x36
        /*00d2*/ 	.short	(.L_104 - .L_103)
.L_103:
        /*00d4*/ 	.word	0x00000008
.L_104:


//--------------------- .nv.info._ZN3cub18CUB_300001_SM_10006detail9transform16transform_kernelINS2_10policy_hubILb1EN4cuda3std3__45tupleIJN6thrust24THRUST_300001_SM_1000_NS6detail15normal_iteratorINSA_10device_ptrIfEEEESF_EEEE10policy1000Ei13saxpy_functorSF_JPfSK_EEEvT0_iT1_T2_DpNS2_10kernel_argIT3_EE --------------------------
	.section	.nv.info._ZN3cub18CUB_300001_SM_10006detail9transform16transform_kernelINS2_10policy_hubILb1EN4cuda3std3__45tupleIJN6thrust24THRUST_300001_SM_1000_NS6detail15normal_iteratorINSA_10device_ptrIfEEEESF_EEEE10policy1000Ei13saxpy_functorSF_JPfSK_EEEvT0_iT1_T2_DpNS2_10kernel_argIT3_EE,"",@"SHT_CUDA_INFO"
	.sectionflags	@""
	.align	4


	//----- nvinfo : EIATTR_CUDA_API_VERSION
	.align		4
        /*0000*/ 	.byte	0x04, 0x37
        /*0002*/ 	.short	(.L_106 - .L_105)
.L_105:
        /*0004*/ 	.word	0x00000082


	//----- nvinfo : EIATTR_KPARAM_INFO
	.align		4
.L_106:
        /*0008*/ 	.byte	0x04, 0x17
        /*000a*/ 	.short	(.L_108 - .L_107)
.L_107:
        /*000c*/ 	.word	0x00000000
        /*0010*/ 	.short	0x0005
        /*0012*/ 	.short	0x0028
        /*0014*/ 	.byte	0x00, 0xf0, 0x41, 0x00


	//----- nvinfo : EIATTR_KPARAM_INFO
	.align		4
.L_108:
        /*0018*/ 	.byte	0x04, 0x17
        /*001a*/ 	.short	(.L_110 - .L_109)
.L_109:
        /*001c*/ 	.word	0x00000000
        /*0020*/ 	.short	0x0004
        /*0022*/ 	.short	0x0018
        /*0024*/ 	.byte	0x00, 0xf0, 0x41, 0x00


	//----- nvinfo : EIATTR_KPARAM_INFO
	.align		4
.L_110:
        /*0028*/ 	.byte	0x04, 0x17
        /*002a*/ 	.short	(.L_112 - .L_111)
.L_111:
        /*002c*/ 	.word	0x00000000
        /*0030*/ 	.short	0x0003
        /*0032*/ 	.short	0x0010
        /*0034*/ 	.byte	0x00, 0xf0, 0x21, 0x00


	//----- nvinfo : EIATTR_KPARAM_INFO
	.align		4
.L_112:
        /*0038*/ 	.byte	0x04, 0x17
        /*003a*/ 	.short	(.L_114 - .L_113)
.L_113:
        /*003c*/ 	.word	0x00000000
        /*0040*/ 	.short	0x0002
        /*0042*/ 	.short	0x0008
        /*0044*/ 	.byte	0x00, 0xf0, 0x11, 0x00


	//----- nvinfo : EIATTR_KPARAM_INFO
	.align		4
.L_114:
        /*0048*/ 	.byte	0x04, 0x17
        /*004a*/ 	.short	(.L_116 - .L_115)
.L_115:
        /*004c*/ 	.word	0x00000000
        /*0050*/ 	.short	0x0001
        /*0052*/ 	.short	0x0004
        /*0054*/ 	.byte	0x00, 0xf0, 0x11, 0x00


	//----- nvinfo : EIATTR_KPARAM_INFO
	.align		4
.L_116:
        /*0058*/ 	.byte	0x04, 0x17
        /*005a*/ 	.short	(.L_118 - .L_117)
.L_117:
        /*005c*/ 	.word	0x00000000
        /*0060*/ 	.short	0x0000
        /*0062*/ 	.short	0x0000
        /*0064*/ 	.byte	0x00, 0xf0, 0x11, 0x00


	//----- nvinfo : EIATTR_SPARSE_MMA_MASK
	.align		4
.L_118:
        /*0068*/ 	.byte	0x03, 0x50
        /*006a*/ 	.short	0x0000


	//----- nvinfo : EIATTR_MAXREG_COUNT
	.align		4
        /*006c*/ 	.byte	0x03, 0x1b
        /*006e*/ 	.short	0x00ff


	//----- nvinfo : EIATTR_MERCURY_ISA_VERSION
	.align		4
        /*0070*/ 	.byte	0x03, 0x5f
        /*0072*/ 	.short	0x0101


	//----- nvinfo : EIATTR_VRC_CTA_INIT_COUNT
	.align		4
        /*0074*/ 	.byte	0x02, 0x4a
	.zero		1
	.zero		1


	//----- nvinfo : EIATTR_EXIT_INSTR_OFFSETS
	.align		4
        /*0078*/ 	.byte	0x04, 0x1c
        /*007a*/ 	.short	(.L_120 - .L_119)


	//   ....[0]....
.L_119:
        /*007c*/ 	.word	0x000002f0


	//   ....[1]....
        /*0080*/ 	.word	0x00000810


	//   ....[2]....
        /*0084*/ 	.word	0x00000a70


	//   ....[3]....
        /*0088*/ 	.word	0x00000bb0


	//   ....[4]....
        /*008c*/ 	.word	0x00000c60


	//   ....[5]....
        /*0090*/ 	.word	0x00000c90


	//   ....[6]....
        /*0094*/ 	.word	0x00001210


	//   ....[7]....
        /*0098*/ 	.word	0x00001540


	//   ....[8]....
        /*009c*/ 	.word	0x00001700


	//   ....[9]....
        /*00a0*/ 	.word	0x00001730


	//   ....[10]....
        /*00a4*/ 	.word	0x000017d0


	//----- nvinfo : EIATTR_MAX_THREADS
	.align		4
.L_120:
        /*00a8*/ 	.byte	0x04, 0x05
        /*00aa*/ 	.short	(.L_122 - .L_121)
.L_121:
        /*00ac*/ 	.word	0x00000080
        /*00b0*/ 	.word	0x00000001
        /*00b4*/ 	.word	0x00000001


	//----- nvinfo : EIATTR_CRS_STACK_SIZE
	.align		4
.L_122:
        /*00b8*/ 	.byte	0x04, 0x1e
        /*00ba*/ 	.short	(.L_124 - .L_123)
.L_123:
        /*00bc*/ 	.word	0x00000000


	//----- nvinfo : EIATTR_CBANK_PARAM_SIZE
	.align		4
.L_124:
        /*00c0*/ 	.byte	0x03, 0x19
        /*00c2*/ 	.short	0x0038


	//----- nvinfo : EIATTR_PARAM_CBANK
	.align		4
        /*00c4*/ 	.byte	0x04, 0x0a
        /*00c6*/ 	.short	(.L_126 - .L_125)
	.align		4
.L_125:
        /*00c8*/ 	.word	index@(.nv.constant0._ZN3cub18CUB_300001_SM_10006detail9transform16transform_kernelINS2_10policy_hubILb1EN4cuda3std3__45tupleIJN6thrust24THRUST_300001_SM_1000_NS6detail15normal_iteratorINSA_10device_ptrIfEEEESF_EEEE10policy1000Ei13saxpy_functorSF_JPfSK_EEEvT0_iT1_T2_DpNS2_10kernel_argIT3_EE)
        /*00cc*/ 	.short	0x0380
        /*00ce*/ 	.short	0x0038


	//----- nvinfo : EIATTR_SW_WAR
	.align		4
.L_126:
        /*00d0*/ 	.byte	0x04, 0x36
        /*00d2*/ 	.short	(.L_128 - .L_127)
.L_127:
        /*00d4*/ 	.word	0x00000008
.L_128:


//--------------------- .nv.info._ZN3cub18CUB_300001_SM_10006detail8for_each13static_kernelINS2_12policy_hub_t12policy_500_tElN6thrust24THRUST_300001_SM_1000_NS8cuda_cub6__fill7functorINS7_6detail15normal_iteratorINS7_10device_ptrIfEEEEdEEEEvT0_T1_ --------------------------
	.section	.nv.info._ZN3cub18CUB_300001_SM_10006detail8for_each13static_kernelINS2_12policy_hub_t12policy_500_tElN6thrust24THRUST_300001_SM_1000_NS8cuda_cub6__fill7functorINS7_6detail15normal_iteratorINS7_10device_ptrIfEEEEdEEEEvT0_T1_,"",@"SHT_CUDA_INFO"
	.sectionflags	@""
	.align	4


	//----- nvinfo : EIATTR_CUDA_API_VERSION
	.align		4
        /*0000*/ 	.byte	0x04, 0x37
        /*0002*/ 	.short	(.L_130 - .L_129)
.L_129:
        /*0004*/ 	.word	0x00000082


	//----- nvinfo : EIATTR_KPARAM_INFO
	.align		4
.L_130:
        /*0008*/ 	.byte	0x04, 0x17
        /*000a*/ 	.short	(.L_132 - .L_131)
.L_131:
        /*000c*/ 	.word	0x00000000
        /*0010*/ 	.short	0x0001
        /*0012*/ 	.short	0x0008
        /*0014*/ 	.byte	0x00, 0xf0, 0x41, 0x00


	//----- nvinfo : EIATTR_KPARAM_INFO
	.align		4
.L_132:
        /*0018*/ 	.byte	0x04, 0x17
        /*001a*/ 	.short	(.L_134 - .L_133)
.L_133:
        /*001c*/ 	.word	0x00000000
        /*0020*/ 	.short	0x0000
        /*0022*/ 	.short	0x0000
        /*0024*/ 	.byte	0x00, 0xf0, 0x21, 0x00


	//----- nvinfo : EIATTR_SPARSE_MMA_MASK
	.align		4
.L_134:
        /*0028*/ 	.byte	0x03, 0x50
        /*002a*/ 	.short	0x0000


	//----- nvinfo : EIATTR_MAXREG_COUNT
	.align		4
        /*002c*/ 	.byte	0x03, 0x1b
        /*002e*/ 	.short	0x00ff


	//----- nvinfo : EIATTR_MERCURY_ISA_VERSION
	.align		4
        /*0030*/ 	.byte	0x03, 0x5f
        /*0032*/ 	.short	0x0101


	//----- nvinfo : EIATTR_VRC_CTA_INIT_COUNT
	.align		4
        /*0034*/ 	.byte	0x02, 0x4a
	.zero		1
	.zero		1


	//----- nvinfo : EIATTR_EXIT_INSTR_OFFSETS
	.align		4
        /*0038*/ 	.byte	0x04, 0x1c
        /*003a*/ 	.short	(.L_136 - .L_135)


	//   ....[0]....
.L_135:
        /*003c*/ 	.word	0x00000140


	//   ....[1]....
        /*0040*/ 	.word	0x00000260


	//   ....[2]....
        /*0044*/ 	.word	0x00000280


	//----- nvinfo : EIATTR_MAX_THREADS
	.align		4
.L_136:
        /*0048*/ 	.byte	0x04, 0x05
        /*004a*/ 	.short	(.L_138 - .L_137)
.L_137:
        /*004c*/ 	.word	0x00000100
        /*0050*/ 	.word	0x00000001
        /*0054*/ 	.word	0x00000001


	//----- nvinfo : EIATTR_CBANK_PARAM_SIZE
	.align		4
.L_138:
        /*0058*/ 	.byte	0x03, 0x19
        /*005a*/ 	.short	0x0018


	//----- nvinfo : EIATTR_PARAM_CBANK
	.align		4
        /*005c*/ 	.byte	0x04, 0x0a
        /*005e*/ 	.short	(.L_140 - .L_139)
	.align		4
.L_139:
        /*0060*/ 	.word	index@(.nv.constant0._ZN3cub18CUB_300001_SM_10006detail8for_each13static_kernelINS2_12policy_hub_t12policy_500_tElN6thrust24THRUST_300001_SM_1000_NS8cuda_cub6__fill7functorINS7_6detail15normal_iteratorINS7_10device_ptrIfEEEEdEEEEvT0_T1_)
        /*0064*/ 	.short	0x0380
        /*0066*/ 	.short	0x0018


	//----- nvinfo : EIATTR_SW_WAR
	.align		4
.L_140:
        /*0068*/ 	.byte	0x04, 0x36
        /*006a*/ 	.short	(.L_142 - .L_141)
.L_141:
        /*006c*/ 	.word	0x00000008
.L_142:


//--------------------- .nv.info._ZN3cub18CUB_300001_SM_10006detail8for_each13static_kernelINS2_12policy_hub_t12policy_500_tElN6thrust24THRUST_300001_SM_1000_NS8cuda_cub10__tabulate7functorINS7_6detail15normal_iteratorINS7_10device_ptrIfEEEENS7_6system6detail7generic6detail22compute_sequence_valueIfvEElEEEEvT0_T1_ --------------------------
	.section	.nv.info._ZN3cub18CUB_300001_SM_10006detail8for_each13static_kernelINS2_12policy_hub_t12policy_500_tElN6thrust24THRUST_300001_SM_1000_NS8cuda_cub10__tabulate7functorINS7_6detail15normal_iteratorINS7_10device_ptrIfEEEENS7_6system6detail7generic6detail22compute_sequence_valueIfvEElEEEEvT0_T1_,"",@"SHT_CUDA_INFO"
	.sectionflags	@""
	.align	4


	//----- nvinfo : EIATTR_CUDA_API_VERSION
	.align		4
        /*0000*/ 	.byte	0x04, 0x37
        /*0002*/ 	.short	(.L_144 - .L_143)
.L_143:
        /*0004*/ 	.word	0x00000082


	//----- nvinfo : EIATTR_KPARAM_INFO
	.align		4
.L_144:
        /*0008*/ 	.byte	0x04, 0x17
        /*000a*/ 	.short	(.L_146 - .L_145)
.L_145:
        /*000c*/ 	.word	0x00000000
        /*0010*/ 	.short	0x0001
        /*0012*/ 	.short	0x0008
        /*0014*/ 	.byte	0x00, 0xf0, 0x41, 0x00


	//----- nvinfo : EIATTR_KPARAM_INFO
	.align		4
.L_146:
        /*0018*/ 	.byte	0x04, 0x17
        /*001a*/ 	.short	(.L_148 - .L_147)
.L_147:
        /*001c*/ 	.word	0x00000000
        /*0020*/ 	.short	0x0000
        /*0022*/ 	.short	0x0000
        /*0024*/ 	.byte	0x00, 0xf0, 0x21, 0x00


	//----- nvinfo : EIATTR_SPARSE_MMA_MASK
	.align		4
.L_148:
        /*0028*/ 	.byte	0x03, 0x50
        /*002a*/ 	.short	0x0000


	//----- nvinfo : EIATTR_MAXREG_COUNT
	.align		4
        /*002c*/ 	.byte	0x03, 0x1b
        /*002e*/ 	.short	0x00ff


	//----- nvinfo : EIATTR_MERCURY_ISA_VERSION
	.align		4
        /*0030*/ 	.byte	0x03, 0x5f
        /*0032*/ 	.short	0x0101


	//----- nvinfo : EIATTR_VRC_CTA_INIT_COUNT
	.align		4
        /*0034*/ 	.byte	0x02, 0x4a
	.zero		1
	.zero		1


	//----- nvinfo : EIATTR_EXIT_INSTR_OFFSETS
	.align		4
        /*0038*/ 	.byte	0x04, 0x1c
        /*003a*/ 	.short	(.L_150 - .L_149)


	//   ....[0]....
.L_149:
        /*003c*/ 	.word	0x00000190


	//   ....[1]....
        /*0040*/ 	.word	0x000002f0


	//   ....[2]....
        /*0044*/ 	.word	0x00000390


	//----- nvinfo : EIATTR_MAX_THREADS
	.align		4
.L_150:
        /*0048*/ 	.byte	0x04, 0x05
        /*004a*/ 	.short	(.L_152 - .L_151)
.L_151:
        /*004c*/ 	.word	0x00000100
        /*0050*/ 	.word	0x00000001
        /*0054*/ 	.word	0x00000001


	//----- nvinfo : EIATTR_CRS_STACK_SIZE
	.align		4
.L_152:
        /*0058*/ 	.byte	0x04, 0x1e
        /*005a*/ 	.short	(.L_154 - .L_153)
.L_153:
        /*005c*/ 	.word	0x00000000


	//----- nvinfo : EIATTR_CBANK_PARAM_SIZE
	.align		4
.L_154:
        /*0060*/ 	.byte	0x03, 0x19
        /*0062*/ 	.short	0x0018


	//----- nvinfo : EIATTR_PARAM_CBANK
	.align		4
        /*0064*/ 	.byte	0x04, 0x0a
        /*0066*/ 	.short	(.L_156 - .L_155)
	.align		4
.L_155:
        /*0068*/ 	.word	index@(.nv.constant0._ZN3cub18CUB_300001_SM_10006detail8for_each13static_kernelINS2_12policy_hub_t12policy_500_tElN6thrust24THRUST_300001_SM_1000_NS8cuda_cub10__tabulate7functorINS7_6detail15normal_iteratorINS7_10device_ptrIfEEEENS7_6system6detail7generic6detail22compute_sequence_valueIfvEElEEEEvT0_T1_)
        /*006c*/ 	.short	0x0380
        /*006e*/ 	.short	0x0018


	//----- nvinfo : EIATTR_SW_WAR
	.align		4
.L_156:
        /*0070*/ 	.byte	0x04, 0x36
        /*0072*/ 	.short	(.L_158 - .L_157)
.L_157:
        /*0074*/ 	.word	0x00000008
.L_158:


//--------------------- .nv.info._ZN3cub18CUB_300001_SM_10006detail8for_each13static_kernelINS2_12policy_hub_t12policy_500_tEmN6thrust24THRUST_300001_SM_1000_NS8cuda_cub20__uninitialized_fill7functorINS7_10device_ptrIfEEfEEEEvT0_T1_ --------------------------
	.section	.nv.info._ZN3cub18CUB_300001_SM_10006detail8for_each13static_kernelINS2_12policy_hub_t12policy_500_tEmN6thrust24THRUST_300001_SM_1000_NS8cuda_cub20__uninitialized_fill7functorINS7_10device_ptrIfEEfEEEEvT0_T1_,"",@"SHT_CUDA_INFO"
	.sectionflags	@""
	.align	4


	//----- nvinfo : EIATTR_CUDA_API_VERSION
	.align		4
        /*0000*/ 	.byte	0x04, 0x37
        /*0002*/ 	.short	(.L_160 - .L_159)
.L_159:
        /*0004*/ 	.word	0x00000082


	//----- nvinfo : EIATTR_KPARAM_INFO
	.align		4
.L_160:
        /*0008*/ 	.byte	0x04, 0x17
        /*000a*/ 	.short	(.L_162 - .L_161)
.L_161:
        /*000c*/ 	.word	0x00000000
        /*0010*/ 	.short	0x0001
        /*0012*/ 	.short	0x0008
        /*0014*/ 	.byte	0x00, 0xf0, 0x41, 0x00


	//----- nvinfo : EIATTR_KPARAM_INFO
	.align		4
.L_162:
        /*0018*/ 	.byte	0x04, 0x17
        /*001a*/ 	.short	(.L_164 - .L_163)
.L_163:
        /*001c*/ 	.word	0x00000000
        /*0020*/ 	.short	0x0000
        /*0022*/ 	.short	0x0000
        /*0024*/ 	.byte	0x00, 0xf0, 0x21, 0x00


	//----- nvinfo : EIATTR_SPARSE_MMA_MASK
	.align		4
.L_164:
        /*0028*/ 	.byte	0x03, 0x50
        /*002a*/ 	.short	0x0000


	//----- nvinfo : EIATTR_MAXREG_COUNT
	.align		4
        /*002c*/ 	.byte	0x03, 0x1b
        /*002e*/ 	.short	0x00ff


	//----- nvinfo : EIATTR_MERCURY_ISA_VERSION
	.align		4
        /*0030*/ 	.byte	0x03, 0x5f
        /*0032*/ 	.short	0x0101


	//----- nvinfo : EIATTR_VRC_CTA_INIT_COUNT
	.align		4
        /*0034*/ 	.byte	0x02, 0x4a
	.zero		1
	.zero		1


	//----- nvinfo : EIATTR_EXIT_INSTR_OFFSETS
	.align		4
        /*0038*/ 	.byte	0x04, 0x1c
        /*003a*/ 	.short	(.L_166 - .L_165)


	//   ....[0]....
.L_165:
        /*003c*/ 	.word	0x00000130


	//   ....[1]....
        /*0040*/ 	.word	0x00000230


	//   ....[2]....
        /*0044*/ 	.word	0x00000260


	//----- nvinfo : EIATTR_MAX_THREADS
	.align		4
.L_166:
        /*0048*/ 	.byte	0x04, 0x05
        /*004a*/ 	.short	(.L_168 - .L_167)
.L_167:
        /*004c*/ 	.word	0x00000100
        /*0050*/ 	.word	0x00000001
        /*0054*/ 	.word	0x00000001


	//----- nvinfo : EIATTR_CBANK_PARAM_SIZE
	.align		4
.L_168:
        /*0058*/ 	.byte	0x03, 0x19
        /*005a*/ 	.short	0x0018


	//----- nvinfo : EIATTR_PARAM_CBANK
	.align		4
        /*005c*/ 	.byte	0x04, 0x0a
        /*005e*/ 	.short	(.L_170 - .L_169)
	.align		4
.L_169:
        /*0060*/ 	.word	index@(.nv.constant0._ZN3cub18CUB_300001_SM_10006detail8for_each13static_kernelINS2_12policy_hub_t12policy_500_tEmN6thrust24THRUST_300001_SM_1000_NS8cuda_cub20__uninitialized_fill7functorINS7_10device_ptrIfEEfEEEEvT0_T1_)
        /*0064*/ 	.short	0x0380
        /*0066*/ 	.short	0x0018


	//----- nvinfo : EIATTR_SW_WAR
	.align		4
.L_170:
        /*0068*/ 	.byte	0x04, 0x36
        /*006a*/ 	.short	(.L_172 - .L_171)
.L_171:
        /*006c*/ 	.word	0x00000008
.L_172:


//--------------------- .nv.info._ZN3cub18CUB_300001_SM_10006detail11EmptyKernelIvEEvv --------------------------
	.section	.nv.info._ZN3cub18CUB_300001_SM_10006detail11EmptyKernelIvEEvv,"",@"SHT_CUDA_INFO"
	.sectionflags	@""
	.align	4


	//----- nvinfo : EIATTR_CUDA_API_VERSION
	.align		4
        /*0000*/ 	.byte	0x04, 0x37
        /*0002*/ 	.short	(.L_174 - .L_173)
.L_173:
        /*0004*/ 	.word	0x00000082


	//----- nvinfo : EIATTR_SPARSE_MMA_MASK
	.align		4
.L_174:
        /*0008*/ 	.byte	0x03, 0x50
        /*000a*/ 	.short	0x0000


	//----- nvinfo : EIATTR_MAXREG_COUNT
	.align		4
        /*000c*/ 	.byte	0x03, 0x1b
        /*000e*/ 	.short	0x00ff


	//----- nvinfo : EIATTR_MERCURY_ISA_VERSION
	.align		4
        /*0010*/ 	.byte	0x03, 0x5f
        /*0012*/ 	.short	0x0101


	//----- nvinfo : EIATTR_VRC_CTA_INIT_COUNT
	.align		4
        /*0014*/ 	.byte	0x02, 0x4a
	.zero		1
	.zero		1


	//----- nvinfo : EIATTR_EXIT_INSTR_OFFSETS
	.align		4
        /*0018*/ 	.byte	0x04, 0x1c
        /*001a*/ 	.short	(.L_176 - .L_175)


	//   ....[0]....
.L_175:
        /*001c*/ 	.word	0x00000010


	//----- nvinfo : EIATTR_SW_WAR
	.align		4
.L_176:
        /*0020*/ 	.byte	0x04, 0x36
        /*0022*/ 	.short	(.L_178 - .L_177)
.L_177:
        /*0024*/ 	.word	0x00000008
.L_178:


//--------------------- .nv.callgraph             --------------------------
	.section	.nv.callgraph,"",@"SHT_CUDA_CALLGRAPH"
	.align	4
	.sectionentsize	8
	.align		4
        /*0000*/ 	.word	0x00000000
	.align		4
        /*0004*/ 	.word	0xffffffff
	.align		4
        /*0008*/ 	.word	0x00000000
	.align		4
        /*000c*/ 	.word	0xfffffffe
	.align		4
        /*0010*/ 	.word	0x00000000
	.align		4
        /*0014*/ 	.word	0xfffffffd
	.align		4
        /*0018*/ 	.word	0x00000000
	.align		4
        /*001c*/ 	.word	0xfffffffc


//--------------------- .nv.constant4             --------------------------
	.section	.nv.constant4,"a",@progbits
	.align	8
	.align		8
.nv.constant4:
        /*0000*/ 	.dword	_ZN34_INTERNAL_d0593241_4_k_cu_1bfc1b364cuda3std3__45__cpo5beginE
	.align		8
        /*0008*/ 	.dword	_ZN34_INTERNAL_d0593241_4_k_cu_1bfc1b364cuda3std3__45__cpo3endE
	.align		8
        /*0010*/ 	.dword	_ZN34_INTERNAL_d0593241_4_k_cu_1bfc1b364cuda3std3__45__cpo6cbeginE
	.align		8
        /*0018*/ 	.dword	_ZN34_INTERNAL_d0593241_4_k_cu_1bfc1b364cuda3std3__45__cpo4cendE
	.align		8
        /*0020*/ 	.dword	_ZN34_INTERNAL_d0593241_4_k_cu_1bfc1b364cuda3std3__45__cpo6rbeginE
	.align		8
        /*0028*/ 	.dword	_ZN34_INTERNAL_d0593241_4_k_cu_1bfc1b364cuda3std3__45__cpo4rendE
	.align		8
        /*0030*/ 	.dword	_ZN34_INTERNAL_d0593241_4_k_cu_1bfc1b364cuda3std3__45__cpo7crbeginE
	.align		8
        /*0038*/ 	.dword	_ZN34_INTERNAL_d0593241_4_k_cu_1bfc1b364cuda3std3__45__cpo5crendE
	.align		8
        /*0040*/ 	.dword	_ZN34_INTERNAL_d0593241_4_k_cu_1bfc1b364cuda3std3__436_GLOBAL__N__d0593241_4_k_cu_1bfc1b366ignoreE
	.align		8
        /*0048*/ 	.dword	_ZN34_INTERNAL_d0593241_4_k_cu_1bfc1b364cuda3std3__419piecewise_constructE
	.align		8
        /*0050*/ 	.dword	_ZN34_INTERNAL_d0593241_4_k_cu_1bfc1b364cuda3std3__48in_placeE
	.align		8
        /*0058*/ 	.dword	_ZN34_INTERNAL_d0593241_4_k_cu_1bfc1b364cuda3std3__420unreachable_sentinelE
	.align		8
        /*0060*/ 	.dword	_ZN34_INTERNAL_d0593241_4_k_cu_1bfc1b364cuda3std3__47nulloptE
	.align		8
        /*0068*/ 	.dword	_ZN34_INTERNAL_d0593241_4_k_cu_1bfc1b364cuda3std3__48unexpectE
	.align		8
        /*0070*/ 	.dword	_ZN34_INTERNAL_d0593241_4_k_cu_1bfc1b364cuda3std6ranges3__45__cpo4swapE
	.align		8
        /*0078*/ 	.dword	_ZN34_INTERNAL_d0593241_4_k_cu_1bfc1b364cuda3std6ranges3__45__cpo9iter_moveE
	.align		8
        /*0080*/ 	.dword	_ZN34_INTERNAL_d0593241_4_k_cu_1bfc1b364cuda3std6ranges3__45__cpo5beginE
	.align		8
        /*0088*/ 	.dword	_ZN34_INTERNAL_d0593241_4_k_cu_1bfc1b364cuda3std6ranges3__45__cpo3endE
	.align		8
        /*0090*/ 	.dword	_ZN34_INTERNAL_d0593241_4_k_cu_1bfc1b364cuda3std6ranges3__45__cpo6cbeginE
	.align		8
        /*0098*/ 	.dword	_ZN34_INTERNAL_d0593241_4_k_cu_1bfc1b364cuda3std6ranges3__45__cpo4cendE
	.align		8
        /*00a0*/ 	.dword	_ZN34_INTERNAL_d0593241_4_k_cu_1bfc1b364cuda3std6ranges3__45__cpo7advanceE
	.align		8
        /*00a8*/ 	.dword	_ZN34_INTERNAL_d0593241_4_k_cu_1bfc1b364cuda3std6ranges3__45__cpo9iter_swapE
	.align		8
        /*00b0*/ 	.dword	_ZN34_INTERNAL_d0593241_4_k_cu_1bfc1b364cuda3std6ranges3__45__cpo4nextE
	.align		8
        /*00b8*/ 	.dword	_ZN34_INTERNAL_d0593241_4_k_cu_1bfc1b364cuda3std6ranges3__45__cpo4prevE
	.align		8
        /*00c0*/ 	.dword	_ZN34_INTERNAL_d0593241_4_k_cu_1bfc1b364cuda3std6ranges3__45__cpo4dataE
	.align		8
        /*00c8*/ 	.dword	_ZN34_INTERNAL_d0593241_4_k_cu_1bfc1b364cuda3std6ranges3__45__cpo5cdataE
	.align		8
        /*00d0*/ 	.dword	_ZN34_INTERNAL_d0593241_4_k_cu_1bfc1b364cuda3std6ranges3__45__cpo4sizeE
	.align		8
        /*00d8*/ 	.dword	_ZN34_INTERNAL_d0593241_4_k_cu_1bfc1b364cuda3std6ranges3__45__cpo5ssizeE
	.align		8
        /*00e0*/ 	.dword	_ZN34_INTERNAL_d0593241_4_k_cu_1bfc1b364cuda3std6ranges3__45__cpo8distanceE
	.align		8
        /*00e8*/ 	.dword	_ZN34_INTERNAL_d0593241_4_k_cu_1bfc1b366thrust24THRUST_300001_SM_1000_NS8cuda_cub3parE
	.align		8
        /*00f0*/ 	.dword	_ZN34_INTERNAL_d0593241_4_k_cu_1bfc1b366thrust24THRUST_300001_SM_1000_NS8cuda_cub10par_nosyncE
	.align		8
        /*00f8*/ 	.dword	_ZN34_INTERNAL_d0593241_4_k_cu_1bfc1b366thrust24THRUST_300001_SM_1000_NS6system6detail10sequential3seqE
	.align		8
        /*0100*/ 	.dword	_ZN34_INTERNAL_d0593241_4_k_cu_1bfc1b366thrust24THRUST_300001_SM_1000_NS6system3cpp3parE
	.align		8
        /*0108*/ 	.dword	_ZN34_INTERNAL_d0593241_4_k_cu_1bfc1b366thrust24THRUST_300001_SM_1000_NS12placeholders2_1E
	.align		8
        /*0110*/ 	.dword	_ZN34_INTERNAL_d0593241_4_k_cu_1bfc1b366thrust24THRUST_300001_SM_1000_NS12placeholders2_2E
	.align		8
        /*0118*/ 	.dword	_ZN34_INTERNAL_d0593241_4_k_cu_1bfc1b366thrust24THRUST_300001_SM_1000_NS12placeholders2_3E
	.align		8
        /*0120*/ 	.dword	_ZN34_INTERNAL_d0593241_4_k_cu_1bfc1b366thrust24THRUST_300001_SM_1000_NS12placeholders2_4E
	.align		8
        /*0128*/ 	.dword	_ZN34_INTERNAL_d0593241_4_k_cu_1bfc1b366thrust24THRUST_300001_SM_1000_NS12placeholders2_5E
	.align		8
        /*0130*/ 	.dword	_ZN34_INTERNAL_d0593241_4_k_cu_1bfc1b366thrust24THRUST_300001_SM_1000_NS12placeholders2_6E
	.align		8
        /*0138*/ 	.dword	_ZN34_INTERNAL_d0593241_4_k_cu_1bfc1b366thrust24THRUST_300001_SM_1000_NS12placeholders2_7E
	.align		8
        /*0140*/ 	.dword	_ZN34_INTERNAL_d0593241_4_k_cu_1bfc1b366thrust24THRUST_300001_SM_1000_NS12placeholders2_8E
	.align		8
        /*0148*/ 	.dword	_ZN34_INTERNAL_d0593241_4_k_cu_1bfc1b366thrust24THRUST_300001_SM_1000_NS12placeholders2_9E
	.align		8
        /*0150*/ 	.dword	_ZN34_INTERNAL_d0593241_4_k_cu_1bfc1b366thrust24THRUST_300001_SM_1000_NS12placeholders3_10E
	.align		8
        /*0158*/ 	.dword	_ZN34_INTERNAL_d0593241_4_k_cu_1bfc1b366thrust24THRUST_300001_SM_1000_NS3seqE
	.align		8
        /*0160*/ 	.dword	_ZN34_INTERNAL_d0593241_4_k_cu_1bfc1b366thrust24THRUST_300001_SM_1000_NS6deviceE


//--------------------- .text._ZN3cub18CUB_300001_SM_10006detail9transform16transform_kernelINS2_10policy_hubILb1EN4cuda3std3__45tupleIJN6thrust24THRUST_300001_SM_1000_NS6detail15normal_iteratorINSA_10device_ptrIfEEEESF_EEEE10policy1000El13saxpy_functorSF_JPfSK_EEEvT0_iT1_T2_DpNS2_10kernel_argIT3_EE --------------------------
	.section	.text._ZN3cub18CUB_300001_SM_10006detail9transform16transform_kernelINS2_10policy_hubILb1EN4cuda3std3__45tupleIJN6thrust24THRUST_300001_SM_1000_NS6detail15normal_iteratorINSA_10device_ptrIfEEEESF_EEEE10policy1000El13saxpy_functorSF_JPfSK_EEEvT0_iT1_T2_DpNS2_10kernel_argIT3_EE,"ax",@progbits
	.align	128
        .global         _ZN3cub18CUB_300001_SM_10006detail9transform16transform_kernelINS2_10policy_hubILb1EN4cuda3std3__45tupleIJN6thrust24THRUST_300001_SM_1000_NS6detail15normal_iteratorINSA_10device_ptrIfEEEESF_EEEE10policy1000El13saxpy_functorSF_JPfSK_EEEvT0_iT1_T2_DpNS2_10kernel_argIT3_EE
        .type           _ZN3cub18CUB_300001_SM_10006detail9transform16transform_kernelINS2_10policy_hubILb1EN4cuda3std3__45tupleIJN6thrust24THRUST_300001_SM_1000_NS6detail15normal_iteratorINSA_10device_ptrIfEEEESF_EEEE10policy1000El13saxpy_functorSF_JPfSK_EEEvT0_iT1_T2_DpNS2_10kernel_argIT3_EE,@function
        .size           _ZN3cub18CUB_300001_SM_10006detail9transform16transform_kernelINS2_10policy_hubILb1EN4cuda3std3__45tupleIJN6thrust24THRUST_300001_SM_1000_NS6detail15normal_iteratorINSA_10device_ptrIfEEEESF_EEEE10policy1000El13saxpy_functorSF_JPfSK_EEEvT0_iT1_T2_DpNS2_10kernel_argIT3_EE,(.L_x_43 - _ZN3cub18CUB_300001_SM_10006detail9transform16transform_kernelINS2_10policy_hubILb1EN4cuda3std3__45tupleIJN6thrust24THRUST_300001_SM_1000_NS6detail15normal_iteratorINSA_10device_ptrIfEEEESF_EEEE10policy1000El13saxpy_functorSF_JPfSK_EEEvT0_iT1_T2_DpNS2_10kernel_argIT3_EE)
        .other          _ZN3cub18CUB_300001_SM_10006detail9transform16transform_kernelINS2_10policy_hubILb1EN4cuda3std3__45tupleIJN6thrust24THRUST_300001_SM_1000_NS6detail15normal_iteratorINSA_10device_ptrIfEEEESF_EEEE10policy1000El13saxpy_functorSF_JPfSK_EEEvT0_iT1_T2_DpNS2_10kernel_argIT3_EE,@"STO_CUDA_ENTRY STV_DEFAULT"
_ZN3cub18CUB_300001_SM_10006detail9transform16transform_kernelINS2_10policy_hubILb1EN4cuda3std3__45tupleIJN6thrust24THRUST_300001_SM_1000_NS6detail15normal_iteratorINSA_10device_ptrIfEEEESF_EEEE10policy1000El13saxpy_functorSF_JPfSK_EEEvT0_iT1_T2_DpNS2_10kernel_argIT3_EE:
.text._ZN3cub18CUB_300001_SM_10006detail9transform16transform_kernelINS2_10policy_hubILb1EN4cuda3std3__45tupleIJN6thrust24THRUST_300001_SM_1000_NS6detail15normal_iteratorINSA_10device_ptrIfEEEESF_EEEE10policy1000El13saxpy_functorSF_JPfSK_EEEvT0_iT1_T2_DpNS2_10kernel_argIT3_EE:
[----:B------:R-:W-:Y:S08]  /*0000*/  LDC R1, c[0x0][0x37c] ;  /* 0x0000df00ff017b82 */ /* 0x000ff00000000800 */
[----:B------:R-:W0:Y:S01]  /*0010*/  LDC R10, c[0x0][0x388] ;  /* 0x0000e200ff0a7b82 */ /* 0x000e220000000800 */
[----:B------:R-:W1:Y:S01]  /*0020*/  LDCU.64 UR4, c[0x0][0x380] ;  /* 0x00007000ff0477ac */ /* 0x000e620008000a00 */
[----:B------:R-:W2:Y:S01]  /*0030*/  S2R R7, SR_TID.X ;  /* 0x0000000000077919 */ /* 0x000ea20000002100 */
[----:B------:R-:W-:Y:S05]  /*0040*/  BSSY.RECONVERGENT B0, `(.L_x_0) ;  /* 0x0000029000007945 */ /* 0x000fea0003800200 */
[----:B------:R-:W3:Y:S01]  /*0050*/  S2UR UR12, SR_CTAID.X ;  /* 0x00000000000c79c3 */ /* 0x000ee20000002500 */
[----:B0-----:R-:W-:-:S04]  /*0060*/  SHF.L.U32 R5, R10, 0x7, RZ ;  /* 0x000000070a057819 */ /* 0x001fc800000006ff */
[----:B------:R-:W-:Y:S01]  /*0070*/  SHF.R.S32.HI R0, RZ, 0x1f, R5 ;  /* 0x0000001fff007819 */ /* 0x000fe20000011405 */
[----:B---3--:R-:W-:-:S04]  /*0080*/  IMAD.WIDE.U32 R2, R5, UR12, RZ ;  /* 0x0000000c05027c25 */ /* 0x008fc8000f8e00ff */
[----:B------:R-:W-:Y:S01]  /*0090*/  IMAD R9, R0, UR12, RZ ;  /* 0x0000000c00097c24 */ /* 0x000fe2000f8e02ff */
[----:B-1----:R-:W-:-:S03]  /*00a0*/  IADD3 R4, P1, PT, -R2, UR4, RZ ;  /* 0x0000000402047c10 */ /* 0x002fc6000ff3e1ff */
[----:B------:R-:W-:Y:S01]  /*00b0*/  IMAD.IADD R9, R3, 0x1, R9 ;  /* 0x0000000103097824 */ /* 0x000fe200078e0209 */
[----:B------:R-:W-:-:S04]  /*00c0*/  ISETP.LT.U32.AND P0, PT, R4, R5, PT ;  /* 0x000000050400720c */ /* 0x000fc80003f01070 */
[----:B------:R-:W-:-:S04]  /*00d0*/  IADD3.X R11, PT, PT, ~R9, UR5, RZ, P1, !PT ;  /* 0x00000005090b7c10 */ /* 0x000fc80008ffe5ff */
[----:B------:R-:W-:Y:S02]  /*00e0*/  ISETP.LT.AND.EX P0, PT, R11, R0, PT, P0 ;  /* 0x000000000b00720c */ /* 0x000fe40003f01300 */
[----:B--2---:R-:W-:Y:S02]  /*00f0*/  SHF.L.U32 R11, R7, 0x7, RZ ;  /* 0x00000007070b7819 */ /* 0x004fe400000006ff */
[----:B------:R-:W-:-:S05]  /*0100*/  SEL R0, R4, R5, P0 ;  /* 0x0000000504007207 */ /* 0x000fca0000000000 */
[----:B------:R-:W-:-:S05]  /*0110*/  IMAD.SHL.U32 R4, R0, 0x4, RZ ;  /* 0x0000000400047824 */ /* 0x000fca00078e00ff */
[----:B------:R-:W-:-:S13]  /*0120*/  ISETP.GE.AND P0, PT, R11, R4, PT ;  /* 0x000000040b00720c */ /* 0x000fda0003f06270 */
[----:B------:R-:W-:Y:S05]  /*0130*/  @P0 BRA `(.L_x_1) ;  /* 0x0000000000640947 */ /* 0x000fea0003800000 */
[----:B------:R-:W0:Y:S01]  /*0140*/  LDCU.64 UR4, c[0x0][0x398] ;  /* 0x00007300ff0477ac */ /* 0x000e220008000a00 */
[C---:B------:R-:W-:Y:S01]  /*0150*/  SHF.L.U32 R6, R2.reuse, 0x2, RZ ;  /* 0x0000000202067819 */ /* 0x040fe200000006ff */
[----:B------:R-:W-:Y:S01]  /*0160*/  BSSY.RECONVERGENT B1, `(.L_x_2) ;  /* 0x000000c000017945 */ /* 0x000fe20003800200 */
[----:B------:R-:W-:Y:S01]  /*0170*/  SHF.L.U64.HI R8, R2, 0x2, R9 ;  /* 0x0000000202087819 */ /* 0x000fe20000010209 */
[----:B------:R-:W-:Y:S01]  /*0180*/  IMAD.MOV.U32 R15, RZ, RZ, R11 ;  /* 0x000000ffff0f7224 */ /* 0x000fe200078e000b */
[----:B0-----:R-:W-:-:S04]  /*0190*/  IADD3 R12, P0, PT, R6, UR4, RZ ;  /* 0x00000004060c7c10 */ /* 0x001fc8000ff1e0ff */
[----:B------:R-:W-:-:S03]  /*01a0*/  IADD3.X R13, PT, PT, R8, UR5, RZ, P0, !PT ;  /* 0x00000005080d7c10 */ /* 0x000fc600087fe4ff */
[----:B------:R-:W-:-:S07]  /*01b0*/  IMAD.WIDE.U32 R12, R7, 0x80, R12 ;  /* 0x00000080070c7825 */ /* 0x000fce00078e000c */
.L_x_3:
[----:B------:R-:W-:Y:S01]  /*01c0*/  IADD3 R15, PT, PT, R15, 0x4000, RZ ;  /* 0x000040000f0f7810 */ /* 0x000fe20007ffe0ff */
[----:B------:R0:W-:Y:S03]  /*01d0*/  CCTL.E.PF2 [R12] ;  /* 0x000000000c00798f */ /* 0x0001e60000800100 */
[----:B------:R-:W-:Y:S02]  /*01e0*/  ISETP.GE.AND P0, PT, R15, R4, PT ;  /* 0x000000040f00720c */ /* 0x000fe40003f06270 */
[----:B0-----:R-:W-:-:S05]  /*01f0*/  IADD3 R12, P1, PT, R12, 0x4000, RZ ;  /* 0x000040000c0c7810 */ /* 0x001fca0007f3e0ff */
[----:B------:R-:W-:-:S06]  /*0200*/  IMAD.X R13, RZ, RZ, R13, P1 ;  /* 0x000000ffff0d7224 */ /* 0x000fcc00008e060d */
[----:B------:R-:W-:Y:S05]  /*0210*/  @!P0 BRA `(.L_x_3) ;  /* 0xfffffffc00e88947 */ /* 0x000fea000383ffff */
[----:B------:R-:W-:Y:S05]  /*0220*/  BSYNC.RECONVERGENT B1 ;  /* 0x0000000000017941 */ /* 0x000fea0003800200 */
.L_x_2:
[----:B------:R-:W0:Y:S02]  /*0230*/  LDCU.64 UR4, c[0x0][0x3a8] ;  /* 0x00007500ff0477ac */ /* 0x000e240008000a00 */
[----:B0-----:R-:W-:-:S04]  /*0240*/  IADD3 R12, P0, PT, R6, UR4, RZ ;  /* 0x00000004060c7c10 */ /* 0x001fc8000ff1e0ff */
[----:B------:R-:W-:-:S03]  /*0250*/  IADD3.X R13, PT, PT, R8, UR5, RZ, P0, !PT ;  /* 0x00000005080d7c10 */ /* 0x000fc600087fe4ff */
[----:B------:R-:W-:-:S07]  /*0260*/  IMAD.WIDE.U32 R12, R7, 0x80, R12 ;  /* 0x00000080070c7825 */ /* 0x000fce00078e000c */
.L_x_4:
[----:B------:R-:W-:Y:S01]  /*0270*/  IADD3 R11, PT, PT, R11, 0x4000, RZ ;  /* 0x000040000b0b7810 */ /* 0x000fe20007ffe0ff */
[----:B------:R0:W-:Y:S03]  /*0280*/  CCTL.E.PF2 [R12] ;  /* 0x000000000c00798f */ /* 0x0001e60000800100 */
[----:B------:R-:W-:Y:S02]  /*0290*/  ISETP.GE.AND P0, PT, R11, R4, PT ;  /* 0x000000040b00720c */ /* 0x000fe40003f06270 */
[----:B0-----:R-:W-:-:S05]  /*02a0*/  IADD3 R12, P1, PT, R12, 0x4000, RZ ;  /* 0x000040000c0c7810 */ /* 0x001fca0007f3e0ff */
[----:B------:R-:W-:-:S06]  /*02b0*/  IMAD.X R13, RZ, RZ, R13, P1 ;  /* 0x000000ffff0d7224 */ /* 0x000fcc00008e060d */
[----:B------:R-:W-:Y:S05]  /*02c0*/  @!P0 BRA `(.L_x_4) ;  /* 0xfffffffc00e88947 */ /* 0x000fea000383ffff */
.L_x_1:
[----:B------:R-:W-:Y:S05]  /*02d0*/  BSYNC.RECONVERGENT B0 ;  /* 0x0000000000007941 */ /* 0x000fea0003800200 */
.L_x_0:
[----:B------:R-:W0:Y:S01]  /*02e0*/  LDCU.128 UR8, c[0x0][0x390] ;  /* 0x00007200ff0877ac */ /* 0x000e220008000c00 */
[----:B------:R-:W-:Y:S02]  /*02f0*/  ISETP.NE.AND P0, PT, R5, R0, PT ;  /* 0x000000000500720c */ /* 0x000fe40003f05270 */
[C---:B------:R-:W-:Y:S01]  /*0300*/  SHF.L.U32 R8, R2.reuse, 0x2, RZ ;  /* 0x0000000202087819 */ /* 0x040fe200000006ff */
[----:B------:R-:W1:Y:S01]  /*0310*/  LDCU.64 UR6, c[0x0][0x3a8] ;  /* 0x00007500ff0677ac */ /* 0x000e620008000a00 */
[----:B------:R-:W-:Y:S02]  /*0320*/  SHF.L.U64.HI R9, R2, 0x2, R9 ;  /* 0x0000000202097819 */ /* 0x000fe40000010209 */
[C---:B------:R-:W-:Y:S01]  /*0330*/  R2UR UR13, R8.reuse ;  /* 0x00000000080d72ca */ /* 0x040fe200000e0000 */
[----:B------:R-:W2:Y:S01]  /*0340*/  LDCU.64 UR14, c[0x0][0x358] ;  /* 0x00006b00ff0e77ac */ /* 0x000ea20008000a00 */
[----:B------:R-:W-:Y:S02]  /*0350*/  R2UR UR16, R9 ;  /* 0x00000000091072ca */ /* 0x000fe400000e0000 */
[----:B0-----:R-:W-:-:S02]  /*0360*/  IADD3 R2, P2, PT, R8, UR10, RZ ;  /* 0x0000000a08027c10 */ /* 0x001fc4000ff5e0ff */
[C---:B-1----:R-:W-:Y:S02]  /*0370*/  IADD3 R4, P3, PT, R8.reuse, UR6, RZ ;  /* 0x0000000608047c10 */ /* 0x042fe4000ff7e0ff */
[----:B------:R-:W-:Y:S02]  /*0380*/  IADD3 R8, P1, PT, R8, UR8, RZ ;  /* 0x0000000808087c10 */ /* 0x000fe4000ff3e0ff */
[C---:B------:R-:W-:Y:S02]  /*0390*/  IADD3.X R3, PT, PT, R9.reuse, UR11, RZ, P2, !PT ;  /* 0x0000000b09037c10 */ /* 0x040fe400097fe4ff */
[C---:B------:R-:W-:Y:S02]  /*03a0*/  IADD3.X R5, PT, PT, R9.reuse, UR7, RZ, P3, !PT ;  /* 0x0000000709057c10 */ /* 0x040fe40009ffe4ff */
[----:B------:R-:W-:Y:S01]  /*03b0*/  IADD3.X R9, PT, PT, R9, UR9, RZ, P1, !PT ;  /* 0x0000000909097c10 */ /* 0x000fe20008ffe4ff */
[----:B--2---:R-:W-:Y:S06]  /*03c0*/  @!P0 BRA `(.L_x_5) ;  /* 0x0000000c00888947 */ /* 0x004fec0003800000 */
[----:B------:R-:W-:-:S13]  /*03d0*/  ISETP.GE.AND P0, PT, R10, 0x1, PT ;  /* 0x000000010a00780c */ /* 0x000fda0003f06270 */
[----:B------:R-:W-:Y:S05]  /*03e0*/  @!P0 EXIT ;  /* 0x000000000000894d */ /* 0x000fea0003800000 */
[C---:B------:R-:W-:Y:S01]  /*03f0*/  ISETP.GE.U32.AND P0, PT, R10.reuse, 0x8, PT ;  /* 0x000000080a00780c */ /* 0x040fe20003f06070 */
[----:B------:R-:W-:Y:S01]  /*0400*/  IMAD.MOV.U32 R6, RZ, RZ, RZ ;  /* 0x000000ffff067224 */ /* 0x000fe200078e00ff */
[----:B------:R-:W-:-:S11]  /*0410*/  LOP3.LUT R20, R10, 0x7, RZ, 0xc0, !PT ;  /* 0x000000070a147812 */ /* 0x000fd600078ec0ff */
[----:B------:R-:W-:Y:S05]  /*0420*/  @!P0 BRA `(.L_x_6) ;  /* 0x0000000800148947 */ /* 0x000fea0003800000 */
[----:B------:R-:W-:-:S13]  /*0430*/  ISETP.GE.AND P0, PT, R7, R0, PT ;  /* 0x000000000700720c */ /* 0x000fda0003f06270 */
[C---:B------:R-:W-:Y:S01]  /*0440*/  @!P0 IMAD.WIDE.U32 R16, R7.reuse, 0x4, R2 ;  /* 0x0000000407108825 */ /* 0x040fe200078e0002 */
[----:B------:R-:W0:Y:S03]  /*0450*/  @!P0 LDC R11, c[0x0][0x38c] ;  /* 0x0000e300ff0b8b82 */ /* 0x000e260000000800 */
[C---:B------:R-:W-:Y:S02]  /*0460*/  @!P0 IMAD.WIDE.U32 R22, R7.reuse, 0x4, R4 ;  /* 0x0000000407168825 */ /* 0x040fe400078e0004 */
[----:B------:R-:W0:Y:S04]  /*0470*/  @!P0 LDG.E R16, desc[UR14][R16.64] ;  /* 0x0000000e10108981 */ /* 0x000e28000c1e1900 */
[----:B------:R1:W0:Y:S01]  /*0480*/  @!P0 LDG.E R23, desc[UR14][R22.64] ;  /* 0x0000000e16178981 */ /* 0x000222000c1e1900 */
[C---:B------:R-:W-:Y:S01]  /*0490*/  IADD3 R21, PT, PT, R7.reuse, 0x80, RZ ;  /* 0x0000008007157810 */ /* 0x040fe20007ffe0ff */
[----:B------:R-:W-:-:S03]  /*04a0*/  @!P0 IMAD.WIDE.U32 R18, R7, 0x4, R8 ;  /* 0x0000000407128825 */ /* 0x000fc600078e0008 */
[C---:B------:R-:W-:Y:S01]  /*04b0*/  ISETP.GE.AND P1, PT, R21.reuse, R0, PT ;  /* 0x000000001500720c */ /* 0x040fe20003f26270 */
[----:B------:R-:W-:-:S04]  /*04c0*/  IMAD.WIDE R14, R21, 0x4, R2 ;  /* 0x00000004150e7825 */ /* 0x000fc800078e0202 */
[----:B------:R-:W-:-:S08]  /*04d0*/  IMAD.WIDE R12, R21, 0x4, R4 ;  /* 0x00000004150c7825 */ /* 0x000fd000078e0204 */
[----:B-1----:R-:W1:Y:S01]  /*04e0*/  @!P1 LDC R22, c[0x0][0x38c] ;  /* 0x0000e300ff169b82 */ /* 0x002e620000000800 */
[----:B0-----:R-:W-:-:S05]  /*04f0*/  @!P0 FFMA R11, R16, R11, R23 ;  /* 0x0000000b100b8223 */ /* 0x001fca0000000017 */
[----:B------:R0:W-:Y:S04]  /*0500*/  @!P0 STG.E desc[UR14][R18.64], R11 ;  /* 0x0000000b12008986 */ /* 0x0001e8000c10190e */
[----:B------:R-:W1:Y:S04]  /*0510*/  @!P1 LDG.E R6, desc[UR14][R14.64] ;  /* 0x0000000e0e069981 */ /* 0x000e68000c1e1900 */
[----:B------:R-:W1:Y:S01]  /*0520*/  @!P1 LDG.E R25, desc[UR14][R12.64] ;  /* 0x0000000e0c199981 */ /* 0x000e62000c1e1900 */
[----:B------:R-:W-:-:S05]  /*0530*/  VIADD R17, R7, 0x100 ;  /* 0x0000010007117836 */ /* 0x000fca0000000000 */
[----:B------:R-:W-:Y:S01]  /*0540*/  ISETP.GE.AND P0, PT, R17, R0, PT ;  /* 0x000000001100720c */ /* 0x000fe20003f06270 */
[----:B------:R-:W-:-:S12]  /*0550*/  IMAD.WIDE R16, R21, 0x4, R8 ;  /* 0x0000000415107825 */ /* 0x000fd800078e0208 */
[----:B0-----:R-:W0:Y:S01]  /*0560*/  @!P0 LDC R18, c[0x0][0x38c] ;  /* 0x0000e300ff128b82 */ /* 0x001e220000000800 */
[----:B-1----:R-:W-:-:S05]  /*0570*/  @!P1 FFMA R25, R6, R22, R25 ;  /* 0x0000001606199223 */ /* 0x002fca0000000019 */
[----:B------:R-:W-:Y:S04]  /*0580*/  @!P1 STG.E desc[UR14][R16.64], R25 ;  /* 0x0000001910009986 */ /* 0x000fe8000c10190e */
[----:B------:R-:W0:Y:S04]  /*0590*/  @!P0 LDG.E R6, desc[UR14][R14.64+0x200] ;  /* 0x0002000e0e068981 */ /* 0x000e28000c1e1900 */
[----:B------:R-:W0:Y:S01]  /*05a0*/  @!P0 LDG.E R21, desc[UR14][R12.64+0x200] ;  /* 0x0002000e0c158981 */ /* 0x000e22000c1e1900 */
[----:B------:R-:W-:-:S04]  /*05b0*/  IADD3 R11, PT, PT, R7, 0x180, RZ ;  /* 0x00000180070b7810 */ /* 0x000fc80007ffe0ff */
[----:B------:R-:W-:Y:S01]  /*05c0*/  ISETP.GE.AND P1, PT, R11, R0, PT ;  /* 0x000000000b00720c */ /* 0x000fe20003f26270 */
[----:B------:R-:W-:Y:S02]  /*05d0*/  VIADD R19, R7, 0x200 ;  /* 0x0000020007137836 */ /* 0x000fe40000000000 */
[----:B0-----:R-:W-:-:S10]  /*05e0*/  @!P0 FFMA R21, R6, R18, R21 ;  /* 0x0000001206158223 */ /* 0x001fd40000000015 */
[----:B------:R-:W0:Y:S01]  /*05f0*/  @!P1 LDC R18, c[0x0][0x38c] ;  /* 0x0000e300ff129b82 */ /* 0x000e220000000800 */
[----:B------:R1:W-:Y:S04]  /*0600*/  @!P0 STG.E desc[UR14][R16.64+0x200], R21 ;  /* 0x0002001510008986 */ /* 0x0003e8000c10190e */
[----:B------:R-:W0:Y:S04]  /*0610*/  @!P1 LDG.E R6, desc[UR14][R14.64+0x400] ;  /* 0x0004000e0e069981 */ /* 0x000e28000c1e1900 */
[----:B------:R-:W0:Y:S01]  /*0620*/  @!P1 LDG.E R11, desc[UR14][R12.64+0x400] ;  /* 0x0004000e0c0b9981 */ /* 0x000e22000c1e1900 */
[----:B------:R-:W-:-:S02]  /*0630*/  ISETP.GE.AND P0, PT, R19, R0, PT ;  /* 0x000000001300720c */ /* 0x000fc40003f06270 */
[----:B-1----:R-:W-:Y:S01]  /*0640*/  IADD3 R21, PT, PT, R7, 0x280, RZ ;  /* 0x0000028007157810 */ /* 0x002fe20007ffe0ff */
[----:B0-----:R-:W-:-:S10]  /*0650*/  @!P1 FFMA R11, R6, R18, R11 ;  /* 0x00000012060b9223 */ /* 0x001fd4000000000b */
[----:B------:R-:W0:Y:S01]  /*0660*/  @!P0 LDC R18, c[0x0][0x38c] ;  /* 0x0000e300ff128b82 */ /* 0x000e220000000800 */
[----:B------:R1:W-:Y:S04]  /*0670*/  @!P1 STG.E desc[UR14][R16.64+0x400], R11 ;  /* 0x0004000b10009986 */ /* 0x0003e8000c10190e */
[----:B------:R-:W0:Y:S04]  /*0680*/  @!P0 LDG.E R6, desc[UR14][R14.64+0x600] ;  /* 0x0006000e0e068981 */ /* 0x000e28000c1e1900 */
[----:B------:R-:W0:Y:S01]  /*0690*/  @!P0 LDG.E R19, desc[UR14][R12.64+0x600] ;  /* 0x0006000e0c138981 */ /* 0x000e22000c1e1900 */
[----:B------:R-:W-:Y:S01]  /*06a0*/  ISETP.GE.AND P1, PT, R21, R0, PT ;  /* 0x000000001500720c */ /* 0x000fe20003f26270 */
[----:B-1----:R-:W-:-:S02]  /*06b0*/  VIADD R11, R7, 0x300 ;  /* 0x00000300070b7836 */ /* 0x002fc40000000000 */
        /* <DEDUP_REMOVED lines=13> */
[----:B0-----:R-:W-:-:S12]  /*0790*/  @!P0 FFMA R11, R6, R18, R11 ;  /* 0x00000012060b8223 */ /* 0x001fd8000000000b */
[----:B------:R-:W0:Y:S01]  /*07a0*/  @!P1 LDC R18, c[0x0][0x38c] ;  /* 0x0000e300ff129b82 */ /* 0x000e220000000800 */
[----:B------:R1:W-:Y:S04]  /*07b0*/  @!P0 STG.E desc[UR14][R16.64+0xa00], R11 ;  /* 0x000a000b10008986 */ /* 0x0003e8000c10190e */
[----:B------:R-:W0:Y:S04]  /*07c0*/  @!P1 LDG.E R6, desc[UR14][R14.64+0xc00] ;  /* 0x000c000e0e069981 */ /* 0x000e28000c1e1900 */
[----:B------:R-:W0:Y:S02]  /*07d0*/  @!P1 LDG.E R19, desc[UR14][R12.64+0xc00] ;  /* 0x000c000e0c139981 */ /* 0x000e24000c1e1900 */
[----:B0-----:R-:W-:Y:S01]  /*07e0*/  @!P1 FFMA R19, R6, R18, R19 ;  /* 0x0000001206139223 */ /* 0x001fe20000000013 */
[----:B------:R-:W-:-:S04]  /*07f0*/  LOP3.LUT R6, R10, 0x7ffffff8, RZ, 0xc0, !PT ;  /* 0x7ffffff80a067812 */ /* 0x000fc800078ec0ff */
[----:B------:R1:W-:Y:S01]  /*0800*/  @!P1 STG.E desc[UR14][R16.64+0xc00], R19 ;  /* 0x000c001310009986 */ /* 0x0003e2000c10190e */
[----:B------:R-:W-:-:S13]  /*0810*/  ISETP.NE.AND P0, PT, R6, 0x8, PT ;  /* 0x000000080600780c */ /* 0x000fda0003f05270 */
[----:B-1----:R-:W-:Y:S05]  /*0820*/  @!P0 BRA `(.L_x_6) ;  /* 0x0000000400148947 */ /* 0x002fea0003800000 */
[----:B------:R-:W-:Y:S01]  /*0830*/  IMAD.MOV.U32 R16, RZ, RZ, 0x8 ;  /* 0x00000008ff107424 */ /* 0x000fe200078e00ff */
[----:B------:R-:W0:Y:S06]  /*0840*/  LDCU UR4, c[0x0][0x38c] ;  /* 0x00007180ff0477ac */ /* 0x000e2c0008000800 */
.L_x_9:
[----:B-1----:R-:W-:-:S04]  /*0850*/  LEA R17, R16, R7, 0x7 ;  /* 0x0000000710117211 */ /* 0x002fc800078e38ff */
[----:B------:R-:W-:-:S13]  /*0860*/  ISETP.GE.AND P0, PT, R17, R0, PT ;  /* 0x000000001100720c */ /* 0x000fda0003f06270 */
[C---:B------:R-:W-:Y:S01]  /*0870*/  @!P0 IMAD.WIDE.U32 R10, R17.reuse, 0x4, R2 ;  /* 0x00000004110a8825 */ /* 0x040fe200078e0002 */
[----:B------:R-:W1:Y:S03]  /*0880*/  @!P0 LDC R27, c[0x0][0x38c] ;  /* 0x0000e300ff1b8b82 */ /* 0x000e660000000800 */
[C---:B------:R-:W-:Y:S02]  /*0890*/  @!P0 IMAD.WIDE.U32 R22, R17.reuse, 0x4, R4 ;  /* 0x0000000411168825 */ /* 0x040fe400078e0004 */
[----:B------:R-:W1:Y:S04]  /*08a0*/  @!P0 LDG.E R10, desc[UR14][R10.64] ;  /* 0x0000000e0a0a8981 */ /* 0x000e68000c1e1900 */
[----:B------:R2:W1:Y:S01]  /*08b0*/  @!P0 LDG.E R23, desc[UR14][R22.64] ;  /* 0x0000000e16178981 */ /* 0x000462000c1e1900 */
[----:B------:R-:W-:-:S02]  /*08c0*/  VIADD R25, R17, 0x80 ;  /* 0x0000008011197836 */ /* 0x000fc40000000000 */
[----:B------:R-:W-:-:S03]  /*08d0*/  @!P0 IMAD.WIDE.U32 R18, R17, 0x4, R8 ;  /* 0x0000000411128825 */ /* 0x000fc600078e0008 */
[C---:B------:R-:W-:Y:S01]  /*08e0*/  ISETP.GE.AND P1, PT, R25.reuse, R0, PT ;  /* 0x000000001900720c */ /* 0x040fe20003f26270 */
[----:B------:R-:W-:-:S04]  /*08f0*/  IMAD.WIDE R14, R25, 0x4, R2 ;  /* 0x00000004190e7825 */ /* 0x000fc800078e0202 */
[----:B------:R-:W-:-:S08]  /*0900*/  IMAD.WIDE R12, R25, 0x4, R4 ;  /* 0x00000004190c7825 */ /* 0x000fd000078e0204 */
[----:B--2---:R-:W2:Y:S01]  /*0910*/  @!P1 LDC R22, c[0x0][0x38c] ;  /* 0x0000e300ff169b82 */ /* 0x004ea20000000800 */
[----:B-1----:R-:W-:-:S05]  /*0920*/  @!P0 FFMA R27, R10, R27, R23 ;  /* 0x0000001b0a1b8223 */ /* 0x002fca0000000017 */
[----:B------:R1:W-:Y:S04]  /*0930*/  @!P0 STG.E desc[UR14][R18.64], R27 ;  /* 0x0000001b12008986 */ /* 0x0003e8000c10190e */
[----:B------:R-:W2:Y:S04]  /*0940*/  @!P1 LDG.E R21, desc[UR14][R14.64] ;  /* 0x0000000e0e159981 */ /* 0x000ea8000c1e1900 */
[----:B------:R-:W2:Y:S01]  /*0950*/  @!P1 LDG.E R24, desc[UR14][R12.64] ;  /* 0x0000000e0c189981 */ /* 0x000ea2000c1e1900 */
[----:B------:R-:W-:-:S04]  /*0960*/  IADD3 R11, PT, PT, R17, 0x100, RZ ;  /* 0x00000100110b7810 */ /* 0x000fc80007ffe0ff */
[----:B------:R-:W-:Y:S01]  /*0970*/  ISETP.GE.AND P0, PT, R11, R0, PT ;  /* 0x000000000b00720c */ /* 0x000fe20003f06270 */
[----:B------:R-:W-:-:S12]  /*0980*/  IMAD.WIDE R10, R25, 0x4, R8 ;  /* 0x00000004190a7825 */ /* 0x000fd800078e0208 */
[----:B------:R-:W3:Y:S01]  /*0990*/  @!P0 LDC R23, c[0x0][0x38c] ;  /* 0x0000e300ff178b82 */ /* 0x000ee20000000800 */
[----:B--2---:R-:W-:-:S05]  /*09a0*/  @!P1 FFMA R25, R21, R22, R24 ;  /* 0x0000001615199223 */ /* 0x004fca0000000018 */
[----:B------:R2:W-:Y:S04]  /*09b0*/  @!P1 STG.E desc[UR14][R10.64], R25 ;  /* 0x000000190a009986 */ /* 0x0005e8000c10190e */
[----:B------:R-:W3:Y:S04]  /*09c0*/  @!P0 LDG.E R21, desc[UR14][R14.64+0x200] ;  /* 0x0002000e0e158981 */ /* 0x000ee8000c1e1900 */
[----:B------:R-:W3:Y:S01]  /*09d0*/  @!P0 LDG.E R22, desc[UR14][R12.64+0x200] ;  /* 0x0002000e0c168981 */ /* 0x000ee2000c1e1900 */
[----:B-1----:R-:W-:-:S05]  /*09e0*/  VIADD R19, R17, 0x180 ;  /* 0x0000018011137836 */ /* 0x002fca0000000000 */
[----:B------:R-:W-:Y:S01]  /*09f0*/  ISETP.GE.AND P1, PT, R19, R0, PT ;  /* 0x000000001300720c */ /* 0x000fe20003f26270 */
[----:B---3--:R-:W-:-:S12]  /*0a00*/  @!P0 FFMA R23, R21, R23, R22 ;  /* 0x0000001715178223 */ /* 0x008fd80000000016 */
[----:B------:R-:W2:Y:S01]  /*0a10*/  @!P1 LDC R22, c[0x0][0x38c] ;  /* 0x0000e300ff169b82 */ /* 0x000ea20000000800 */
[----:B------:R1:W-:Y:S04]  /*0a20*/  @!P0 STG.E desc[UR14][R10.64+0x200], R23 ;  /* 0x000200170a008986 */ /* 0x0003e8000c10190e */
[----:B------:R-:W2:Y:S04]  /*0a30*/  @!P1 LDG.E R18, desc[UR14][R14.64+0x400] ;  /* 0x0004000e0e129981 */ /* 0x000ea8000c1e1900 */
[----:B------:R-:W2:Y:S01]  /*0a40*/  @!P1 LDG.E R21, desc[UR14][R12.64+0x400] ;  /* 0x0004000e0c159981 */ /* 0x000ea2000c1e1900 */
[----:B------:R-:W-:-:S04]  /*0a50*/  IADD3 R19, PT, PT, R17, 0x200, RZ ;  /* 0x0000020011137810 */ /* 0x000fc80007ffe0ff */
[----:B------:R-:W-:Y:S01]  /*0a60*/  ISETP.GE.AND P0, PT, R19, R0, PT ;  /* 0x000000001300720c */ /* 0x000fe20003f06270 */
[----:B------:R-:W-:Y:S02]  /*0a70*/  VIADD R19, R17, 0x280 ;  /* 0x0000028011137836 */ /* 0x000fe40000000000 */
[----:B--2---:R-:W-:-:S10]  /*0a80*/  @!P1 FFMA R25, R18, R22, R21 ;  /* 0x0000001612199223 */ /* 0x004fd40000000015 */
[----:B------:R-:W1:Y:S01]  /*0a90*/  @!P0 LDC R22, c[0x0][0x38c] ;  /* 0x0000e300ff168b82 */ /* 0x000e620000000800 */
[----:B------:R2:W-:Y:S04]  /*0aa0*/  @!P1 STG.E desc[UR14][R10.64+0x400], R25 ;  /* 0x000400190a009986 */ /* 0x0005e8000c10190e */
[----:B------:R-:W1:Y:S04]  /*0ab0*/  @!P0 LDG.E R18, desc[UR14][R14.64+0x600] ;  /* 0x0006000e0e128981 */ /* 0x000e68000c1e1900 */
[----:B------:R-:W1:Y:S01]  /*0ac0*/  @!P0 LDG.E R21, desc[UR14][R12.64+0x600] ;  /* 0x0006000e0c158981 */ /* 0x000e62000c1e1900 */
[----:B------:R-:W-:-:S02]  /*0ad0*/  ISETP.GE.AND P1, PT, R19, R0, PT ;  /* 0x000000001300720c */ /* 0x000fc40003f26270 */
[----:B------:R-:W-:Y:S01]  /*0ae0*/  IADD3 R19, PT, PT, R17, 0x300, RZ ;  /* 0x0000030011137810 */ /* 0x000fe20007ffe0ff */
[----:B-1----:R-:W-:-:S10]  /*0af0*/  @!P0 FFMA R23, R18, R22, R21 ;  /* 0x0000001612178223 */ /* 0x002fd40000000015 */
[----:B------:R-:W1:Y:S01]  /*0b00*/  @!P1 LDC R22, c[0x0][0x38c] ;  /* 0x0000e300ff169b82 */ /* 0x000e620000000800 */
[----:B------:R2:W-:Y:S04]  /*0b10*/  @!P0 STG.E desc[UR14][R10.64+0x600], R23 ;  /* 0x000600170a008986 */ /* 0x0005e8000c10190e */
[----:B------:R-:W1:Y:S04]  /*0b20*/  @!P1 LDG.E R18, desc[UR14][R14.64+0x800] ;  /* 0x0008000e0e129981 */ /* 0x000e68000c1e1900 */
[----:B------:R-:W1:Y:S01]  /*0b30*/  @!P1 LDG.E R21, desc[UR14][R12.64+0x800] ;  /* 0x0008000e0c159981 */ /* 0x000e62000c1e1900 */
[----:B------:R-:W-:Y:S01]  /*0b40*/  ISETP.GE.AND P0, PT, R19, R0, PT ;  /* 0x000000001300720c */ /* 0x000fe20003f06270 */
[----:B-1----:R-:W-:-:S12]  /*0b50*/  @!P1 FFMA R21, R18, R22, R21 ;  /* 0x0000001612159223 */ /* 0x002fd80000000015 */
[----:B------:R-:W1:Y:S01]  /*0b60*/  @!P0 LDC R22, c[0x0][0x38c] ;  /* 0x0000e300ff168b82 */ /* 0x000e620000000800 */
[----:B------:R2:W-:Y:S04]  /*0b70*/  @!P1 STG.E desc[UR14][R10.64+0x800], R21 ;  /* 0x000800150a009986 */ /* 0x0005e8000c10190e */
[----:B------:R-:W1:Y:S04]  /*0b80*/  @!P0 LDG.E R18, desc[UR14][R14.64+0xa00] ;  /* 0x000a000e0e128981 */ /* 0x000e68000c1e1900 */
[----:B------:R-:W1:Y:S01]  /*0b90*/  @!P0 LDG.E R19, desc[UR14][R12.64+0xa00] ;  /* 0x000a000e0c138981 */ /* 0x000e62000c1e1900 */
[----:B------:R-:W-:Y:S01]  /*0ba0*/  VIADD R17, R17, 0x380 ;  /* 0x0000038011117836 */ /* 0x000fe20000000000 */
[----:B------:R-:W-:Y:S01]  /*0bb0*/  IADD3 R16, PT, PT, R16, 0x8, RZ ;  /* 0x0000000810107810 */ /* 0x000fe20007ffe0ff */
[----:B------:R-:W-:Y:S03]  /*0bc0*/  BSSY.RECONVERGENT B0, `(.L_x_7) ;  /* 0x000000a000007945 */ /* 0x000fe60003800200 */
[----:B------:R-:W-:Y:S01]  /*0bd0*/  ISETP.NE.AND P1, PT, R16, R6, PT ;  /* 0x000000061000720c */ /* 0x000fe20003f25270 */
[----:B-1----:R-:W-:-:S05]  /*0be0*/  @!P0 FFMA R19, R18, R22, R19 ;  /* 0x0000001612138223 */ /* 0x002fca0000000013 */
[----:B------:R2:W-:Y:S01]  /*0bf0*/  @!P0 STG.E desc[UR14][R10.64+0xa00], R19 ;  /* 0x000a00130a008986 */ /* 0x0005e2000c10190e */
[----:B------:R-:W-:-:S13]  /*0c00*/  ISETP.GE.AND P0, PT, R17, R0, PT ;  /* 0x000000001100720c */ /* 0x000fda0003f06270 */
[----:B--2---:R-:W-:Y:S05]  /*0c10*/  @P0 BRA `(.L_x_8) ;  /* 0x0000000000100947 */ /* 0x004fea0003800000 */
[----:B------:R-:W0:Y:S04]  /*0c20*/  LDG.E R14, desc[UR14][R14.64+0xc00] ;  /* 0x000c000e0e0e7981 */ /* 0x000e28000c1e1900 */
[----:B------:R-:W0:Y:S02]  /*0c30*/  LDG.E R13, desc[UR14][R12.64+0xc00] ;  /* 0x000c000e0c0d7981 */ /* 0x000e24000c1e1900 */
[----:B0-----:R-:W-:-:S05]  /*0c40*/  FFMA R17, R14, UR4, R13 ;  /* 0x000000040e117c23 */ /* 0x001fca000800000d */
[----:B------:R1:W-:Y:S02]  /*0c50*/  STG.E desc[UR14][R10.64+0xc00], R17 ;  /* 0x000c00110a007986 */ /* 0x0003e4000c10190e */
.L_x_8:
[----:B0-----:R-:W-:Y:S05]  /*0c60*/  BSYNC.RECONVERGENT B0 ;  /* 0x0000000000007941 */ /* 0x001fea0003800200 */
.L_x_7:
[----:B------:R-:W-:Y:S05]  /*0c70*/  @P1 BRA `(.L_x_9) ;  /* 0xfffffff800f41947 */ /* 0x000fea000383ffff */
.L_x_6:
[----:B------:R-:W-:-:S13]  /*0c80*/  ISETP.NE.AND P0, PT, R20, RZ, PT ;  /* 0x000000ff1400720c */ /* 0x000fda0003f05270 */
[----:B------:R-:W-:Y:S05]  /*0c90*/  @!P0 EXIT ;  /* 0x000000000000894d */ /* 0x000fea0003800000 */
[----:B-1----:R-:W0:Y:S01]  /*0ca0*/  LDC R10, c[0x0][0x388] ;  /* 0x0000e200ff0a7b82 */ /* 0x002e220000000800 */
[----:B------:R-:W-:Y:S02]  /*0cb0*/  ISETP.GE.U32.AND P1, PT, R20, 0x4, PT ;  /* 0x000000041400780c */ /* 0x000fe40003f26070 */
[----:B0-----:R-:W-:-:S04]  /*0cc0*/  LOP3.LUT R22, R10, 0x3, RZ, 0xc0, !PT ;  /* 0x000000030a167812 */ /* 0x001fc800078ec0ff */
[----:B------:R-:W-:-:S07]  /*0cd0*/  ISETP.NE.AND P0, PT, R22, RZ, PT ;  /* 0x000000ff1600720c */ /* 0x000fce0003f05270 */
[----:B------:R-:W-:Y:S06]  /*0ce0*/  @!P1 BRA `(.L_x_10) ;  /* 0x0000000000a49947 */ /* 0x000fec0003800000 */
[----:B------:R-:W-:-:S05]  /*0cf0*/  IMAD R11, R6, 0x80, R7 ;  /* 0x00000080060b7824 */ /* 0x000fca00078e0207 */
[----:B------:R-:W-:-:S13]  /*0d00*/  ISETP.GE.AND P1, PT, R11, R0, PT ;  /* 0x000000000b00720c */ /* 0x000fda0003f26270 */
[C---:B------:R-:W-:Y:S01]  /*0d10*/  @!P1 IMAD.WIDE R14, R11.reuse, 0x4, R2 ;  /* 0x000000040b0e9825 */ /* 0x040fe200078e0202 */
[----:B------:R-:W0:Y:S03]  /*0d20*/  @!P1 LDC R23, c[0x0][0x38c] ;  /* 0x0000e300ff179b82 */ /* 0x000e260000000800 */
[C---:B------:R-:W-:Y:S02]  /*0d30*/  @!P1 IMAD.WIDE R18, R11.reuse, 0x4, R4 ;  /* 0x000000040b129825 */ /* 0x040fe400078e0204 */
[----:B------:R-:W0:Y:S04]  /*0d40*/  @!P1 LDG.E R14, desc[UR14][R14.64] ;  /* 0x0000000e0e0e9981 */ /* 0x000e28000c1e1900 */
[----:B------:R-:W0:Y:S01]  /*0d50*/  @!P1 LDG.E R19, desc[UR14][R18.64] ;  /* 0x0000000e12139981 */ /* 0x000e22000c1e1900 */
[C---:B------:R-:W-:Y:S01]  /*0d60*/  IADD3 R25, PT, PT, R11.reuse, 0x80, RZ ;  /* 0x000000800b197810 */ /* 0x040fe20007ffe0ff */
[----:B------:R-:W-:-:S03]  /*0d70*/  @!P1 IMAD.WIDE R12, R11, 0x4, R8 ;  /* 0x000000040b0c9825 */ /* 0x000fc600078e0208 */
[----:B------:R-:W-:-:S13]  /*0d80*/  ISETP.GE.AND P2, PT, R25, R0, PT ;  /* 0x000000001900720c */ /* 0x000fda0003f46270 */
[C---:B------:R-:W-:Y:S01]  /*0d90*/  @!P2 IMAD.WIDE R20, R25.reuse, 0x4, R2 ;  /* 0x000000041914a825 */ /* 0x040fe200078e0202 */
[----:B------:R-:W1:Y:S03]  /*0da0*/  @!P2 LDC R27, c[0x0][0x38c] ;  /* 0x0000e300ff1bab82 */ /* 0x000e660000000800 */
[----:B------:R-:W-:-:S04]  /*0db0*/  @!P2 IMAD.WIDE R16, R25, 0x4, R4 ;  /* 0x000000041910a825 */ /* 0x000fc800078e0204 */
[----:B0-----:R-:W-:-:S05]  /*0dc0*/  @!P1 FFMA R23, R14, R23, R19 ;  /* 0x000000170e179223 */ /* 0x001fca0000000013 */
[----:B------:R0:W-:Y:S04]  /*0dd0*/  @!P1 STG.E desc[UR14][R12.64], R23 ;  /* 0x000000170c009986 */ /* 0x0001e8000c10190e */
[----:B------:R-:W1:Y:S04]  /*0de0*/  @!P2 LDG.E R20, desc[UR14][R20.64] ;  /* 0x0000000e1414a981 */ /* 0x000e68000c1e1900 */
[----:B------:R2:W1:Y:S01]  /*0df0*/  @!P2 LDG.E R17, desc[UR14][R16.64] ;  /* 0x0000000e1011a981 */ /* 0x000462000c1e1900 */
[----:B------:R-:W-:Y:S02]  /*0e00*/  VIADD R29, R11, 0x100 ;  /* 0x000001000b1d7836 */ /* 0x000fe40000000000 */
[----:B------:R-:W-:-:S03]  /*0e10*/  @!P2 IMAD.WIDE R14, R25, 0x4, R8 ;  /* 0x00000004190ea825 */ /* 0x000fc600078e0208 */
[----:B------:R-:W-:-:S13]  /*0e20*/  ISETP.GE.AND P1, PT, R29, R0, PT ;  /* 0x000000001d00720c */ /* 0x000fda0003f26270 */
[C---:B------:R-:W-:Y:S01]  /*0e30*/  @!P1 IMAD.WIDE R24, R29.reuse, 0x4, R2 ;  /* 0x000000041d189825 */ /* 0x040fe200078e0202 */
[----:B--2---:R-:W2:Y:S03]  /*0e40*/  @!P1 LDC R16, c[0x0][0x38c] ;  /* 0x0000e300ff109b82 */ /* 0x004ea60000000800 */
[----:B------:R-:W-:-:S04]  /*0e50*/  @!P1 IMAD.WIDE R18, R29, 0x4, R4 ;  /* 0x000000041d129825 */ /* 0x000fc800078e0204 */
[----:B-1----:R-:W-:-:S05]  /*0e60*/  @!P2 FFMA R27, R20, R27, R17 ;  /* 0x0000001b141ba223 */ /* 0x002fca0000000011 */
[----:B------:R1:W-:Y:S04]  /*0e70*/  @!P2 STG.E desc[UR14][R14.64], R27 ;  /* 0x0000001b0e00a986 */ /* 0x0003e8000c10190e */
[----:B------:R-:W2:Y:S04]  /*0e80*/  @!P1 LDG.E R24, desc[UR14][R24.64] ;  /* 0x0000000e18189981 */ /* 0x000ea8000c1e1900 */
[----:B------:R-:W2:Y:S01]  /*0e90*/  @!P1 LDG.E R19, desc[UR14][R18.64] ;  /* 0x0000000e12139981 */ /* 0x000ea2000c1e1900 */
[----:B0-----:R-:W-:Y:S01]  /*0ea0*/  IADD3 R23, PT, PT, R11, 0x180, RZ ;  /* 0x000001800b177810 */ /* 0x001fe20007ffe0ff */
[----:B------:R-:W-:-:S03]  /*0eb0*/  @!P1 IMAD.WIDE R12, R29, 0x4, R8 ;  /* 0x000000041d0c9825 */ /* 0x000fc600078e0208 */
[----:B------:R-:W-:-:S13]  /*0ec0*/  ISETP.GE.AND P2, PT, R23, R0, PT ;  /* 0x000000001700720c */ /* 0x000fda0003f46270 */
[----:B------:R-:W-:-:S04]  /*0ed0*/  @!P2 IMAD.WIDE R20, R23, 0x4, R4 ;  /* 0x000000041714a825 */ /* 0x000fc800078e0204 */
[----:B--2---:R-:W-:Y:S01]  /*0ee0*/  @!P1 FFMA R11, R24, R16, R19 ;  /* 0x00000010180b9223 */ /* 0x004fe20000000013 */
[C---:B------:R-:W-:Y:S01]  /*0ef0*/  @!P2 IMAD.WIDE R16, R23.reuse, 0x4, R2 ;  /* 0x000000041710a825 */ /* 0x040fe200078e0202 */
[----:B------:R-:W0:Y:S03]  /*0f00*/  @!P2 LDC R19, c[0x0][0x38c] ;  /* 0x0000e300ff13ab82 */ /* 0x000e260000000800 */
[----:B------:R2:W-:Y:S04]  /*0f10*/  @!P1 STG.E desc[UR14][R12.64], R11 ;  /* 0x0000000b0c009986 */ /* 0x0005e8000c10190e */
[----:B------:R-:W0:Y:S04]  /*0f20*/  @!P2 LDG.E R16, desc[UR14][R16.64] ;  /* 0x0000000e1010a981 */ /* 0x000e28000c1e1900 */
[----:B------:R-:W0:Y:S01]  /*0f30*/  @!P2 LDG.E R21, desc[UR14][R20.64] ;  /* 0x0000000e1415a981 */ /* 0x000e22000c1e1900 */
[----:B-1----:R-:W-:-:S04]  /*0f40*/  @!P2 IMAD.WIDE R14, R23, 0x4, R8 ;  /* 0x00000004170ea825 */ /* 0x002fc800078e0208 */
[----:B------:R-:W-:Y:S02]  /*0f50*/  VIADD R6, R6, 0x4 ;  /* 0x0000000406067836 */ /* 0x000fe40000000000 */
[----:B0-----:R-:W-:-:S05]  /*0f60*/  @!P2 FFMA R19, R16, R19, R21 ;  /* 0x000000131013a223 */ /* 0x001fca0000000015 */
[----:B------:R2:W-:Y:S02]  /*0f70*/  @!P2 STG.E desc[UR14][R14.64], R19 ;  /* 0x000000130e00a986 */ /* 0x0005e4000c10190e */
.L_x_10:
[----:B------:R-:W-:Y:S05]  /*0f80*/  @!P0 EXIT ;  /* 0x000000000000894d */ /* 0x000fea0003800000 */
[----:B------:R-:W-:Y:S02]  /*0f90*/  ISETP.NE.AND P0, PT, R22, 0x1, PT ;  /* 0x000000011600780c */ /* 0x000fe40003f05270 */
[----:B------:R-:W-:-:S04]  /*0fa0*/  LOP3.LUT R10, R10, 0x1, RZ, 0xc0, !PT ;  /* 0x000000010a0a7812 */ /* 0x000fc800078ec0ff */
[----:B------:R-:W-:-:S07]  /*0fb0*/  ISETP.NE.U32.AND P2, PT, R10, 0x1, PT ;  /* 0x000000010a00780c */ /* 0x000fce0003f45070 */
[----:B------:R-:W-:Y:S06]  /*0fc0*/  @!P0 BRA `(.L_x_11) ;  /* 0x0000000000548947 */ /* 0x000fec0003800000 */
[----:B--2---:R-:W-:-:S04]  /*0fd0*/  LEA R15, R6, R7, 0x7 ;  /* 0x00000007060f7211 */ /* 0x004fc800078e38ff */
[----:B------:R-:W-:-:S13]  /*0fe0*/  ISETP.GE.AND P0, PT, R15, R0, PT ;  /* 0x000000000f00720c */ /* 0x000fda0003f06270 */
[C---:B------:R-:W-:Y:S01]  /*0ff0*/  @!P0 IMAD.WIDE R10, R15.reuse, 0x4, R2 ;  /* 0x000000040f0a8825 */ /* 0x040fe200078e0202 */
[----:B------:R-:W0:Y:S03]  /*1000*/  @!P0 LDC R21, c[0x0][0x38c] ;  /* 0x0000e300ff158b82 */ /* 0x000e260000000800 */
[C---:B------:R-:W-:Y:S02]  /*1010*/  @!P0 IMAD.WIDE R12, R15.reuse, 0x4, R4 ;  /* 0x000000040f0c8825 */ /* 0x040fe400078e0204 */
[----:B------:R-:W0:Y:S04]  /*1020*/  @!P0 LDG.E R10, desc[UR14][R10.64] ;  /* 0x0000000e0a0a8981 */ /* 0x000e28000c1e1900 */
[----:B------:R-:W0:Y:S01]  /*1030*/  @!P0 LDG.E R13, desc[UR14][R12.64] ;  /* 0x0000000e0c0d8981 */ /* 0x000e22000c1e1900 */
[----:B------:R-:W-:-:S02]  /*1040*/  VIADD R23, R15, 0x80 ;  /* 0x000000800f177836 */ /* 0x000fc40000000000 */
[----:B------:R-:W-:-:S03]  /*1050*/  @!P0 IMAD.WIDE R14, R15, 0x4, R8 ;  /* 0x000000040f0e8825 */ /* 0x000fc600078e0208 */
[----:B------:R-:W-:-:S13]  /*1060*/  ISETP.GE.AND P1, PT, R23, R0, PT ;  /* 0x000000001700720c */ /* 0x000fda0003f26270 */
[----:B------:R-:W-:-:S04]  /*1070*/  @!P1 IMAD.WIDE R16, R23, 0x4, R2 ;  /* 0x0000000417109825 */ /* 0x000fc800078e0202 */
[----:B------:R-:W-:-:S04]  /*1080*/  @!P1 IMAD.WIDE R18, R23, 0x4, R4 ;  /* 0x0000000417129825 */ /* 0x000fc800078e0204 */
[----:B0-----:R-:W-:Y:S02]  /*1090*/  @!P0 FFMA R21, R10, R21, R13 ;  /* 0x000000150a158223 */ /* 0x001fe4000000000d */
[----:B------:R-:W0:Y:S03]  /*10a0*/  @!P1 LDC R13, c[0x0][0x38c] ;  /* 0x0000e300ff0d9b82 */ /* 0x000e260000000800 */
[----:B------:R1:W-:Y:S04]  /*10b0*/  @!P0 STG.E desc[UR14][R14.64], R21 ;  /* 0x000000150e008986 */ /* 0x0003e8000c10190e */
[----:B------:R-:W0:Y:S04]  /*10c0*/  @!P1 LDG.E R16, desc[UR14][R16.64] ;  /* 0x0000000e10109981 */ /* 0x000e28000c1e1900 */
[----:B------:R-:W0:Y:S01]  /*10d0*/  @!P1 LDG.E R19, desc[UR14][R18.64] ;  /* 0x0000000e12139981 */ /* 0x000e22000c1e1900 */
[----:B------:R-:W-:Y:S01]  /*10e0*/  @!P1 IMAD.WIDE R10, R23, 0x4, R8 ;  /* 0x00000004170a9825 */ /* 0x000fe200078e0208 */
[----:B------:R-:W-:-:S03]  /*10f0*/  IADD3 R6, PT, PT, R6, 0x2, RZ ;  /* 0x0000000206067810 */ /* 0x000fc60007ffe0ff */
[----:B0-----:R-:W-:-:S05]  /*1100*/  @!P1 FFMA R13, R16, R13, R19 ;  /* 0x0000000d100d9223 */ /* 0x001fca0000000013 */
[----:B------:R1:W-:Y:S02]  /*1110*/  @!P1 STG.E desc[UR14][R10.64], R13 ;  /* 0x0000000d0a009986 */ /* 0x0003e4000c10190e */
.L_x_11:
[----:B------:R-:W-:Y:S05]  /*1120*/  @P2 EXIT ;  /* 0x000000000000294d */ /* 0x000fea0003800000 */
[----:B------:R-:W-:-:S05]  /*1130*/  IMAD R7, R6, 0x80, R7 ;  /* 0x0000008006077824 */ /* 0x000fca00078e0207 */
[----:B------:R-:W-:-:S13]  /*1140*/  ISETP.GE.AND P0, PT, R7, R0, PT ;  /* 0x000000000700720c */ /* 0x000fda0003f06270 */
[----:B------:R-:W-:Y:S05]  /*1150*/  @P0 EXIT ;  /* 0x000000000000094d */ /* 0x000fea0003800000 */
[C---:B------:R-:W-:Y:S01]  /*1160*/  IMAD.WIDE R2, R7.reuse, 0x4, R2 ;  /* 0x0000000407027825 */ /* 0x040fe200078e0202 */
[----:B------:R-:W0:Y:S03]  /*1170*/  LDCU UR4, c[0x0][0x38c] ;  /* 0x00007180ff0477ac */ /* 0x000e260008000800 */
[C---:B------:R-:W-:Y:S02]  /*1180*/  IMAD.WIDE R4, R7.reuse, 0x4, R4 ;  /* 0x0000000407047825 */ /* 0x040fe400078e0204 */
[----:B------:R-:W0:Y:S04]  /*1190*/  LDG.E R2, desc[UR14][R2.64] ;  /* 0x0000000e02027981 */ /* 0x000e28000c1e1900 */
[----:B------:R-:W0:Y:S01]  /*11a0*/  LDG.E R5, desc[UR14][R4.64] ;  /* 0x0000000e04057981 */ /* 0x000e22000c1e1900 */
[----:B------:R-:W-:-:S04]  /*11b0*/  IMAD.WIDE R8, R7, 0x4, R8 ;  /* 0x0000000407087825 */ /* 0x000fc800078e0208 */
[----:B0-----:R-:W-:-:S05]  /*11c0*/  FFMA R7, R2, UR4, R5 ;  /* 0x0000000402077c23 */ /* 0x001fca0008000005 */
[----:B------:R-:W-:Y:S01]  /*11d0*/  STG.E desc[UR14][R8.64], R7 ;  /* 0x0000000708007986 */ /* 0x000fe2000c10190e */
[----:B------:R-:W-:Y:S05]  /*11e0*/  EXIT ;  /* 0x000000000000794d */ /* 0x000fea0003800000 */
.L_x_5:
[----:B------:R-:W-:-:S13]  /*11f0*/  ISETP.GE.AND P0, PT, R10, 0x1, PT ;  /* 0x000000010a00780c */ /* 0x000fda0003f06270 */
[----:B------:R-:W-:Y:S05]  /*1200*/  @!P0 EXIT ;  /* 0x000000000000894d */ /* 0x000fea0003800000 */
[----:B------:R-:W-:Y:S01]  /*1210*/  ISETP.GE.U32.AND P0, PT, R10, 0x8, PT ;  /* 0x000000080a00780c */ /* 0x000fe20003f06070 */
[----:B------:R-:W-:-:S12]  /*1220*/  HFMA2 R0, -RZ, RZ, 0, 0 ;  /* 0x00000000ff007431 */ /* 0x000fd800000001ff */
[----:B------:R-:W-:Y:S05]  /*1230*/  @!P0 BRA `(.L_x_12) ;  /* 0x0000000400248947 */ /* 0x000fea0003800000 */
[----:B------:R-:W0:Y:S01]  /*1240*/  LDC.64 R12, c[0x0][0x398] ;  /* 0x0000e600ff0c7b82 */ /* 0x000e220000000a00 */
[----:B------:R-:W-:Y:S01]  /*1250*/  UIADD3 UR4, UP2, UPT, UR13, 0x600, URZ ;  /* 0x000006000d047890 */ /* 0x000fe2000ff5e0ff */
[----:B------:R-:W-:Y:S01]  /*1260*/  LOP3.LUT R0, R10, 0x7ffffff8, RZ, 0xc0, !PT ;  /* 0x7ffffff80a007812 */ /* 0x000fe200078ec0ff */
[----:B------:R-:W1:Y:S03]  /*1270*/  LDCU UR17, c[0x0][0x38c] ;  /* 0x00007180ff1177ac */ /* 0x000e660008000800 */
[----:B------:R-:W-:Y:S01]  /*1280*/  IADD3 R0, PT, PT, -R0, RZ, RZ ;  /* 0x000000ff00007210 */ /* 0x000fe20007ffe1ff */
[----:B------:R-:W-:Y:S01]  /*1290*/  UIADD3 UR10, UP1, UPT, UR4, UR10, URZ ;  /* 0x0000000a040a7290 */ /* 0x000fe2000ff3e0ff */
[----:B------:R-:W2:Y:S01]  /*12a0*/  LDC.64 R8, c[0x0][0x390] ;  /* 0x0000e400ff087b82 */ /* 0x000ea20000000a00 */
[----:B------:R-:W-:Y:S02]  /*12b0*/  UIADD3 UR8, UP0, UPT, UR4, UR8, URZ ;  /* 0x0000000804087290 */ /* 0x000fe4000ff1e0ff */
[----:B------:R-:W-:-:S02]  /*12c0*/  UIADD3.X UR5, UPT, UPT, URZ, UR16, URZ, UP2, !UPT ;  /* 0x00000010ff057290 */ /* 0x000fc400097fe4ff */
[----:B------:R-:W-:Y:S02]  /*12d0*/  UIADD3 UR4, UP2, UPT, UR4, UR6, URZ ;  /* 0x0000000604047290 */ /* 0x000fe4000ff5e0ff */
[----:B------:R-:W-:Y:S01]  /*12e0*/  UIADD3.X UR11, UPT, UPT, UR5, UR11, URZ, UP1, !UPT ;  /* 0x0000000b050b7290 */ /* 0x000fe20008ffe4ff */
[----:B------:R-:W3:Y:S01]  /*12f0*/  LDC.64 R14, c[0x0][0x3a8] ;  /* 0x0000ea00ff0e7b82 */ /* 0x000ee20000000a00 */
[----:B------:R-:W-:Y:S02]  /*1300*/  UIADD3.X UR9, UPT, UPT, UR5, UR9, URZ, UP0, !UPT ;  /* 0x0000000905097290 */ /* 0x000fe400087fe4ff */
[----:B------:R-:W-:Y:S01]  /*1310*/  UIADD3.X UR5, UPT, UPT, UR5, UR7, URZ, UP2, !UPT ;  /* 0x0000000705057290 */ /* 0x000fe200097fe4ff */
[----:B0-----:R-:W-:-:S04]  /*1320*/  IMAD.WIDE.U32 R10, R7, 0x4, R12 ;  /* 0x00000004070a7825 */ /* 0x001fc800078e000c */
[----:B--2---:R-:W-:-:S04]  /*1330*/  IMAD.WIDE.U32 R8, R7, 0x4, R8 ;  /* 0x0000000407087825 */ /* 0x004fc800078e0008 */
[----:B---3--:R-:W-:-:S04]  /*1340*/  IMAD.WIDE.U32 R12, R7, 0x4, R14 ;  /* 0x00000004070c7825 */ /* 0x008fc800078e000e */
[----:B-1----:R-:W-:-:S07]  /*1350*/  VIADD R7, R7, 0x80 ;  /* 0x0000008007077836 */ /* 0x002fce0000000000 */
.L_x_13:
[----:B------:R-:W-:Y:S02]  /*1360*/  IADD3 R22, P1, PT, R12, UR13, RZ ;  /* 0x0000000d0c167c10 */ /* 0x000fe4000ff3e0ff */
[----:B---3--:R-:W-:Y:S02]  /*1370*/  IADD3 R20, P0, PT, R10, UR13, RZ ;  /* 0x0000000d0a147c10 */ /* 0x008fe4000ff1e0ff */
[----:B------:R-:W-:Y:S02]  /*1380*/  IADD3.X R23, PT, PT, R13, UR16, RZ, P1, !PT ;  /* 0x000000100d177c10 */ /* 0x000fe40008ffe4ff */
[----:B------:R-:W-:-:S04]  /*1390*/  IADD3.X R21, PT, PT, R11, UR16, RZ, P0, !PT ;  /* 0x000000100b157c10 */ /* 0x000fc800087fe4ff */
[----:B------:R-:W2:Y:S04]  /*13a0*/  LDG.E R23, desc[UR14][R22.64] ;  /* 0x0000000e16177981 */ /* 0x000ea8000c1e1900 */
[----:B------:R-:W2:Y:S01]  /*13b0*/  LDG.E R20, desc[UR14][R20.64] ;  /* 0x0000000e14147981 */ /* 0x000ea2000c1e1900 */
[----:B------:R-:W-:Y:S01]  /*13c0*/  IADD3 R14, P0, PT, R8, UR13, RZ ;  /* 0x0000000d080e7c10 */ /* 0x000fe2000ff1e0ff */
[----:B------:R-:W-:Y:S01]  /*13d0*/  IMAD.U32 R17, RZ, RZ, UR11 ;  /* 0x0000000bff117e24 */ /* 0x000fe2000f8e00ff */
[----:B------:R-:W-:Y:S02]  /*13e0*/  MOV R16, UR10 ;  /* 0x0000000a00107c02 */ /* 0x000fe40008000f00 */
[----:B------:R-:W-:Y:S02]  /*13f0*/  MOV R18, UR4 ;  /* 0x0000000400127c02 */ /* 0x000fe40008000f00 */
[----:B------:R-:W-:Y:S01]  /*1400*/  MOV R19, UR5 ;  /* 0x0000000500137c02 */ /* 0x000fe20008000f00 */
[----:B------:R-:W-:Y:S01]  /*1410*/  IMAD.WIDE R16, R7, 0x4, R16 ;  /* 0x0000000407107825 */ /* 0x000fe200078e0210 */
[----:B------:R-:W-:-:S03]  /*1420*/  IADD3.X R15, PT, PT, R9, UR16, RZ, P0, !PT ;  /* 0x00000010090f7c10 */ /* 0x000fc600087fe4ff */
[----:B------:R-:W-:-:S04]  /*1430*/  IMAD.WIDE R18, R7, 0x4, R18 ;  /* 0x0000000407127825 */ /* 0x000fc800078e0212 */
[----:B--2---:R-:W-:-:S05]  /*1440*/  FFMA R25, R20, UR17, R23 ;  /* 0x0000001114197c23 */ /* 0x004fca0008000017 */
[----:B------:R0:W-:Y:S04]  /*1450*/  STG.E desc[UR14][R14.64], R25 ;  /* 0x000000190e007986 */ /* 0x0001e8000c10190e */
[----:B------:R-:W2:Y:S04]  /*1460*/  LDG.E R6, desc[UR14][R16.64+-0x600] ;  /* 0xfffa000e10067981 */ /* 0x000ea8000c1e1900 */
[----:B------:R-:W2:Y:S01]  /*1470*/  LDG.E R23, desc[UR14][R18.64+-0x600] ;  /* 0xfffa000e12177981 */ /* 0x000ea2000c1e1900 */
[----:B------:R-:W-:Y:S01]  /*1480*/  MOV R21, UR9 ;  /* 0x0000000900157c02 */ /* 0x000fe20008000f00 */
[----:B------:R-:W-:-:S04]  /*1490*/  IMAD.U32 R20, RZ, RZ, UR8 ;  /* 0x00000008ff147e24 */ /* 0x000fc8000f8e00ff */
[----:B------:R-:W-:-:S04]  /*14a0*/  IMAD.WIDE R20, R7, 0x4, R20 ;  /* 0x0000000407147825 */ /* 0x000fc800078e0214 */
[----:B--2---:R-:W-:-:S05]  /*14b0*/  FFMA R23, R6, UR17, R23 ;  /* 0x0000001106177c23 */ /* 0x004fca0008000017 */
[----:B------:R1:W-:Y:S04]  /*14c0*/  STG.E desc[UR14][R20.64+-0x600], R23 ;  /* 0xfffa001714007986 */ /* 0x0003e8000c10190e */
[----:B------:R-:W2:Y:S04]  /*14d0*/  LDG.E R6, desc[UR14][R16.64+-0x400] ;  /* 0xfffc000e10067981 */ /* 0x000ea8000c1e1900 */
[----:B------:R-:W2:Y:S02]  /*14e0*/  LDG.E R27, desc[UR14][R18.64+-0x400] ;  /* 0xfffc000e121b7981 */ /* 0x000ea4000c1e1900 */
[----:B--2---:R-:W-:-:S05]  /*14f0*/  FFMA R27, R6, UR17, R27 ;  /* 0x00000011061b7c23 */ /* 0x004fca000800001b */
[----:B------:R2:W-:Y:S04]  /*1500*/  STG.E desc[UR14][R20.64+-0x400], R27 ;  /* 0xfffc001b14007986 */ /* 0x0005e8000c10190e */
[----:B------:R-:W3:Y:S04]  /*1510*/  LDG.E R6, desc[UR14][R16.64+-0x200] ;  /* 0xfffe000e10067981 */ /* 0x000ee8000c1e1900 */
[----:B0-----:R-:W3:Y:S02]  /*1520*/  LDG.E R15, desc[UR14][R18.64+-0x200] ;  /* 0xfffe000e120f7981 */ /* 0x001ee4000c1e1900 */
[----:B---3--:R-:W-:-:S05]  /*1530*/  FFMA R15, R6, UR17, R15 ;  /* 0x00000011060f7c23 */ /* 0x008fca000800000f */
[----:B------:R0:W-:Y:S04]  /*1540*/  STG.E desc[UR14][R20.64+-0x200], R15 ;  /* 0xfffe000f14007986 */ /* 0x0001e8000c10190e */
[----:B------:R-:W3:Y:S04]  /*1550*/  LDG.E R6, desc[UR14][R16.64] ;  /* 0x0000000e10067981 */ /* 0x000ee8000c1e1900 */
[----:B------:R-:W3:Y:S02]  /*1560*/  LDG.E R25, desc[UR14][R18.64] ;  /* 0x0000000e12197981 */ /* 0x000ee4000c1e1900 */
[----:B---3--:R-:W-:-:S05]  /*1570*/  FFMA R25, R6, UR17, R25 ;  /* 0x0000001106197c23 */ /* 0x008fca0008000019 */
[----:B------:R3:W-:Y:S04]  /*1580*/  STG.E desc[UR14][R20.64], R25 ;  /* 0x0000001914007986 */ /* 0x0007e8000c10190e */
[----:B------:R-:W4:Y:S04]  /*1590*/  LDG.E R6, desc[UR14][R16.64+0x200] ;  /* 0x0002000e10067981 */ /* 0x000f28000c1e1900 */
[----:B-1----:R-:W4:Y:S02]  /*15a0*/  LDG.E R23, desc[UR14][R18.64+0x200] ;  /* 0x0002000e12177981 */ /* 0x002f24000c1e1900 */
[----:B----4-:R-:W-:-:S05]  /*15b0*/  FFMA R23, R6, UR17, R23 ;  /* 0x0000001106177c23 */ /* 0x010fca0008000017 */
[----:B------:R3:W-:Y:S04]  /*15c0*/  STG.E desc[UR14][R20.64+0x200], R23 ;  /* 0x0002001714007986 */ /* 0x0007e8000c10190e */
[----:B------:R-:W4:Y:S04]  /*15d0*/  LDG.E R6, desc[UR14][R16.64+0x400] ;  /* 0x0004000e10067981 */ /* 0x000f28000c1e1900 */
[----:B--2---:R-:W4:Y:S02]  /*15e0*/  LDG.E R27, desc[UR14][R18.64+0x400] ;  /* 0x0004000e121b7981 */ /* 0x004f24000c1e1900 */
[----:B----4-:R-:W-:-:S05]  /*15f0*/  FFMA R27, R6, UR17, R27 ;  /* 0x00000011061b7c23 */ /* 0x010fca000800001b */
[----:B------:R3:W-:Y:S04]  /*1600*/  STG.E desc[UR14][R20.64+0x400], R27 ;  /* 0x0004001b14007986 */ /* 0x0007e8000c10190e */
[----:B------:R-:W2:Y:S04]  /*1610*/  LDG.E R6, desc[UR14][R16.64+0x600] ;  /* 0x0006000e10067981 */ /* 0x000ea8000c1e1900 */
[----:B0-----:R-:W2:Y:S01]  /*1620*/  LDG.E R15, desc[UR14][R18.64+0x600] ;  /* 0x0006000e120f7981 */ /* 0x001ea2000c1e1900 */
[----:B------:R-:W-:-:S04]  /*1630*/  IADD3 R0, PT, PT, R0, 0x8, RZ ;  /* 0x0000000800007810 */ /* 0x000fc80007ffe0ff */
[----:B------:R-:W-:Y:S01]  /*1640*/  ISETP.NE.AND P0, PT, R0, RZ, PT ;  /* 0x000000ff0000720c */ /* 0x000fe20003f05270 */
[----:B------:R-:W-:Y:S01]  /*1650*/  UIADD3 UR13, UP0, UPT, UR13, 0x1000, URZ ;  /* 0x000010000d0d7890 */ /* 0x000fe2000ff1e0ff */
[----:B------:R-:W-:-:S03]  /*1660*/  VIADD R7, R7, 0x400 ;  /* 0x0000040007077836 */ /* 0x000fc60000000000 */
[----:B------:R-:W-:Y:S01]  /*1670*/  UIADD3.X UR16, UPT, UPT, URZ, UR16, URZ, UP0, !UPT ;  /* 0x00000010ff107290 */ /* 0x000fe200087fe4ff */
[----:B--2---:R-:W-:-:S05]  /*1680*/  FFMA R15, R6, UR17, R15 ;  /* 0x00000011060f7c23 */ /* 0x004fca000800000f */
[----:B------:R3:W-:Y:S02]  /*1690*/  STG.E desc[UR14][R20.64+0x600], R15 ;  /* 0x0006000f14007986 */ /* 0x0007e4000c10190e */
[----:B------:R-:W-:Y:S05]  /*16a0*/  @P0 BRA `(.L_x_13) ;  /* 0xfffffffc002c0947 */ /* 0x000fea000383ffff */
[----:B------:R-:W0:Y:S02]  /*16b0*/  LDC R0, c[0x0][0x388] ;  /* 0x0000e200ff007b82 */ /* 0x000e240000000800 */
[----:B0-----:R-:W-:-:S07]  /*16c0*/  LOP3.LUT R0, R0, 0x7ffffff8, RZ, 0xc0, !PT ;  /* 0x7ffffff800007812 */ /* 0x001fce00078ec0ff */
.L_x_12:
[----:B------:R-:W0:Y:S02]  /*16d0*/  LDC R14, c[0x0][0x388] ;  /* 0x0000e200ff0e7b82 */ /* 0x000e240000000800 */
[----:B0-----:R-:W-:-:S04]  /*16e0*/  LOP3.LUT R10, R14, 0x7, RZ, 0xc0, !PT ;  /* 0x000000070e0a7812 */ /* 0x001fc800078ec0ff */
[----:B------:R-:W-:-:S13]  /*16f0*/  ISETP.NE.AND P0, PT, R10, RZ, PT ;  /* 0x000000ff0a00720c */ /* 0x000fda0003f05270 */
[----:B------:R-:W-:Y:S05]  /*1700*/  @!P0 EXIT ;  /* 0x000000000000894d */ /* 0x000fea0003800000 */
[----:B------:R-:W0:Y:S01]  /*1710*/  LDCU.64 UR4, c[0x0][0x390] ;  /* 0x00007200ff0477ac */ /* 0x000e220008000a00 */
[----:B------:R-:W-:Y:S01]  /*1720*/  SHF.L.U32 R8, R14, 0x7, RZ ;  /* 0x000000070e087819 */ /* 0x000fe200000006ff */
[----:B---3--:R-:W1:Y:S01]  /*1730*/  S2R R15, SR_TID.X ;  /* 0x00000000000f7919 */ /* 0x008e620000002100 */
[----:B------:R-:W-:Y:S02]  /*1740*/  ISETP.GE.U32.AND P0, PT, R10, 0x4, PT ;  /* 0x000000040a00780c */ /* 0x000fe40003f06070 */
[----:B------:R-:W-:Y:S01]  /*1750*/  SHF.R.S32.HI R6, RZ, 0x1f, R8 ;  /* 0x0000001fff067819 */ /* 0x000fe20000011408 */
[----:B------:R-:W-:Y:S01]  /*1760*/  IMAD.WIDE.U32 R8, R8, UR12, RZ ;  /* 0x0000000c08087c25 */ /* 0x000fe2000f8e00ff */
[----:B------:R-:W-:-:S03]  /*1770*/  LOP3.LUT R18, R14, 0x3, RZ, 0xc0, !PT ;  /* 0x000000030e127812 */ /* 0x000fc600078ec0ff */
[----:B------:R-:W-:Y:S01]  /*1780*/  IMAD R7, R6, UR12, RZ ;  /* 0x0000000c06077c24 */ /* 0x000fe2000f8e02ff */
[----:B------:R-:W-:Y:S02]  /*1790*/  SHF.L.U32 R6, R8, 0x2, RZ ;  /* 0x0000000208067819 */ /* 0x000fe400000006ff */
[----:B------:R-:W-:Y:S01]  /*17a0*/  ISETP.NE.AND P1, PT, R18, RZ, PT ;  /* 0x000000ff1200720c */ /* 0x000fe20003f25270 */
[----:B------:R-:W-:Y:S01]  /*17b0*/  IMAD.IADD R7, R9, 0x1, R7 ;  /* 0x0000000109077824 */ /* 0x000fe200078e0207 */
[----:B0-----:R-:W-:-:S04]  /*17c0*/  IADD3 R6, P2, PT, R6, UR4, RZ ;  /* 0x0000000406067c10 */ /* 0x001fc8000ff5e0ff */
[----:B------:R-:W-:-:S04]  /*17d0*/  SHF.L.U64.HI R7, R8, 0x2, R7 ;  /* 0x0000000208077819 */ /* 0x000fc80000010207 */
[----:B------:R-:W-:Y:S01]  /*17e0*/  IADD3.X R7, PT, PT, R7, UR5, RZ, P2, !PT ;  /* 0x0000000507077c10 */ /* 0x000fe200097fe4ff */
[----:B------:R-:W-:Y:S06]  /*17f0*/  @!P0 BRA `(.L_x_14) ;  /* 0x0000000000588947 */ /* 0x000fec0003800000 */
[----:B-1----:R-:W-:Y:S01]  /*1800*/  LEA R13, R0, R15, 0x7 ;  /* 0x0000000f000d7211 */ /* 0x002fe200078e38ff */
[----:B------:R-:W0:Y:S04]  /*1810*/  LDCU UR4, c[0x0][0x38c] ;  /* 0x00007180ff0477ac */ /* 0x000e280008000800 */
[----:B------:R-:W-:-:S04]  /*1820*/  IMAD.WIDE R10, R13, 0x4, R2 ;  /* 0x000000040d0a7825 */ /* 0x000fc800078e0202 */
[C---:B------:R-:W-:Y:S01]  /*1830*/  IMAD.WIDE R8, R13.reuse, 0x4, R4 ;  /* 0x000000040d087825 */ /* 0x040fe200078e0204 */
[----:B------:R-:W0:Y:S04]  /*1840*/  LDG.E R16, desc[UR14][R10.64] ;  /* 0x0000000e0a107981 */ /* 0x000e28000c1e1900 */
[----:B------:R-:W0:Y:S01]  /*1850*/  LDG.E R17, desc[UR14][R8.64] ;  /* 0x0000000e08117981 */ /* 0x000e22000c1e1900 */
[----:B------:R-:W-:-:S04]  /*1860*/  IMAD.WIDE R12, R13, 0x4, R6 ;  /* 0x000000040d0c7825 */ /* 0x000fc800078e0206 */
[----:B0-----:R-:W-:-:S05]  /*1870*/  FFMA R17, R16, UR4, R17 ;  /* 0x0000000410117c23 */ /* 0x001fca0008000011 */
[----:B------:R0:W-:Y:S04]  /*1880*/  STG.E desc[UR14][R12.64], R17 ;  /* 0x000000110c007986 */ /* 0x0001e8000c10190e */
[----:B------:R-:W2:Y:S04]  /*1890*/  LDG.E R16, desc[UR14][R10.64+0x200] ;  /* 0x0002000e0a107981 */ /* 0x000ea8000c1e1900 */
[----:B------:R-:W2:Y:S02]  /*18a0*/  LDG.E R19, desc[UR14][R8.64+0x200] ;  /* 0x0002000e08137981 */ /* 0x000ea4000c1e1900 */
[----:B--2---:R-:W-:-:S05]  /*18b0*/  FFMA R19, R16, UR4, R19 ;  /* 0x0000000410137c23 */ /* 0x004fca0008000013 */
[----:B------:R0:W-:Y:S04]  /*18c0*/  STG.E desc[UR14][R12.64+0x200], R19 ;  /* 0x000200130c007986 */ /* 0x0001e8000c10190e */
[----:B------:R-:W2:Y:S04]  /*18d0*/  LDG.E R16, desc[UR14][R10.64+0x400] ;  /* 0x0004000e0a107981 */ /* 0x000ea8000c1e1900 */
[----:B------:R-:W2:Y:S02]  /*18e0*/  LDG.E R21, desc[UR14][R8.64+0x400] ;  /* 0x0004000e08157981 */ /* 0x000ea4000c1e1900 */
[----:B--2---:R-:W-:-:S05]  /*18f0*/  FFMA R21, R16, UR4, R21 ;  /* 0x0000000410157c23 */ /* 0x004fca0008000015 */
[----:B------:R0:W-:Y:S04]  /*1900*/  STG.E desc[UR14][R12.64+0x400], R21 ;  /* 0x000400150c007986 */ /* 0x0001e8000c10190e */
[----:B------:R-:W2:Y:S04]  /*1910*/  LDG.E R16, desc[UR14][R10.64+0x600] ;  /* 0x0006000e0a107981 */ /* 0x000ea8000c1e1900 */
[----:B------:R-:W2:Y:S01]  /*1920*/  LDG.E R23, desc[UR14][R8.64+0x600] ;  /* 0x0006000e08177981 */ /* 0x000ea2000c1e1900 */
[----:B------:R-:W-:Y:S01]  /*1930*/  IADD3 R0, PT, PT, R0, 0x4, RZ ;  /* 0x0000000400007810 */ /* 0x000fe20007ffe0ff */
[----:B--2---:R-:W-:-:S05]  /*1940*/  FFMA R23, R16, UR4, R23 ;  /* 0x0000000410177c23 */ /* 0x004fca0008000017 */
[----:B------:R0:W-:Y:S02]  /*1950*/  STG.E desc[UR14][R12.64+0x600], R23 ;  /* 0x000600170c007986 */ /* 0x0001e4000c10190e */
.L_x_14:
[----:B------:R-:W-:Y:S05]  /*1960*/  @!P1 EXIT ;  /* 0x000000000000994d */ /* 0x000fea0003800000 */
[----:B------:R-:W-:Y:S02]  /*1970*/  ISETP.NE.AND P0, PT, R18, 0x1, PT ;  /* 0x000000011200780c */ /* 0x000fe40003f05270 */
[----:B------:R-:W-:-:S04]  /*1980*/  LOP3.LUT R14, R14, 0x1, RZ, 0xc0, !PT ;  /* 0x000000010e0e7812 */ /* 0x000fc800078ec0ff */
[----:B------:R-:W-:-:S07]  /*1990*/  ISETP.NE.U32.AND P1, PT, R14, 0x1, PT ;  /* 0x000000010e00780c */ /* 0x000fce0003f25070 */
[----:B------:R-:W-:Y:S06]  /*19a0*/  @!P0 BRA `(.L_x_15) ;  /* 0x0000000000388947 */ /* 0x000fec0003800000 */
[----:B01----:R-:W-:Y:S01]  /*19b0*/  IMAD R13, R0, 0x80, R15 ;  /* 0x00000080000d7824 */ /* 0x003fe200078e020f */
[----:B------:R-:W0:Y:S03]  /*19c0*/  LDCU UR4, c[0x0][0x38c] ;  /* 0x00007180ff0477ac */ /* 0x000e260008000800 */
[----:B------:R-:W-:-:S04]  /*19d0*/  IMAD.WIDE R8, R13, 0x4, R2 ;  /* 0x000000040d087825 */ /* 0x000fc800078e0202 */
[C---:B------:R-:W-:Y:S01]  /*19e0*/  IMAD.WIDE R10, R13.reuse, 0x4, R4 ;  /* 0x000000040d0a7825 */ /* 0x040fe200078e0204 */
[----:B------:R-:W0:Y:S04]  /*19f0*/  LDG.E R14, desc[UR14][R8.64] ;  /* 0x0000000e080e7981 */ /* 0x000e28000c1e1900 */
[----:B------:R-:W0:Y:S01]  /*1a00*/  LDG.E R17, desc[UR14][R10.64] ;  /* 0x0000000e0a117981 */ /* 0x000e22000c1e1900 */
[----:B------:R-:W-:-:S04]  /*1a10*/  IMAD.WIDE R12, R13, 0x4, R6 ;  /* 0x000000040d0c7825 */ /* 0x000fc800078e0206 */
[----:B0-----:R-:W-:-:S05]  /*1a20*/  FFMA R17, R14, UR4, R17 ;  /* 0x000000040e117c23 */ /* 0x001fca0008000011 */
[----:B------:R2:W-:Y:S04]  /*1a30*/  STG.E desc[UR14][R12.64], R17 ;  /* 0x000000110c007986 */ /* 0x0005e8000c10190e */
[----:B------:R-:W3:Y:S04]  /*1a40*/  LDG.E R14, desc[UR14][R8.64+0x200] ;  /* 0x0002000e080e7981 */ /* 0x000ee8000c1e1900 */
[----:B------:R-:W3:Y:S01]  /*1a50*/  LDG.E R19, desc[UR14][R10.64+0x200] ;  /* 0x0002000e0a137981 */ /* 0x000ee2000c1e1900 */
[----:B------:R-:W-:Y:S01]  /*1a60*/  IADD3 R0, PT, PT, R0, 0x2, RZ ;  /* 0x0000000200007810 */ /* 0x000fe20007ffe0ff */
[----:B---3--:R-:W-:-:S05]  /*1a70*/  FFMA R19, R14, UR4, R19 ;  /* 0x000000040e137c23 */ /* 0x008fca0008000013 */
[----:B------:R2:W-:Y:S02]  /*1a80*/  STG.E desc[UR14][R12.64+0x200], R19 ;  /* 0x000200130c007986 */ /* 0x0005e4000c10190e */
.L_x_15:
[----:B------:R-:W-:Y:S05]  /*1a90*/  @P1 EXIT ;  /* 0x000000000000194d */ /* 0x000fea0003800000 */
[----:B-1----:R-:W-:Y:S01]  /*1aa0*/  LEA R15, R0, R15, 0x7 ;  /* 0x0000000f000f7211 */ /* 0x002fe200078e38ff */
[----:B------:R-:W1:Y:S04]  /*1ab0*/  LDCU UR4, c[0x0][0x38c] ;  /* 0x00007180ff0477ac */ /* 0x000e680008000800 */
[----:B------:R-:W-:-:S04]  /*1ac0*/  IMAD.WIDE R2, R15, 0x4, R2 ;  /* 0x000000040f027825 */ /* 0x000fc800078e0202 */
[C---:B------:R-:W-:Y:S02]  /*1ad0*/  IMAD.WIDE R4, R15.reuse, 0x4, R4 ;  /* 0x000000040f047825 */ /* 0x040fe400078e0204 */
[----:B------:R-:W1:Y:S04]  /*1ae0*/  LDG.E R2, desc[UR14][R2.64] ;  /* 0x0000000e02027981 */ /* 0x000e68000c1e1900 */
[----:B------:R-:W1:Y:S01]  /*1af0*/  LDG.E R5, desc[UR14][R4.64] ;  /* 0x0000000e04057981 */ /* 0x000e62000c1e1900 */
[----:B------:R-:W-:-:S04]  /*1b00*/  IMAD.WIDE R6, R15, 0x4, R6 ;  /* 0x000000040f067825 */ /* 0x000fc800078e0206 */
[----:B-1----:R-:W-:-:S05]  /*1b10*/  FFMA R9, R2, UR4, R5 ;  /* 0x0000000402097c23 */ /* 0x002fca0008000005 */
[----:B------:R-:W-:Y:S01]  /*1b20*/  STG.E desc[UR14][R6.64], R9 ;  /* 0x0000000906007986 */ /* 0x000fe2000c10190e */
[----:B------:R-:W-:Y:S05]  /*1b30*/  EXIT ;  /* 0x000000000000794d */ /* 0x000fea0003800000 */
.L_x_16:
[----:B------:R-:W-:-:S00]  /*1b40*/  BRA `(.L_x_16) ;  /* 0xfffffffc00fc7947 */ /* 0x000fc0000383ffff */
[----:B------:R-:W-:-:S00]  /*1b50*/  NOP ;  /* 0x0000000000007918 */ /* 0x000fc00000000000 */
        /* <DEDUP_REMOVED lines=10> */
.L_x_43:


//--------------------- .text._ZN3cub18CUB_300001_SM_10006detail9transform16transform_kernelINS2_10policy_hubILb1EN4cuda3std3__45tupleIJN6thrust24THRUST_300001_SM_1000_NS6detail15normal_iteratorINSA_10device_ptrIfEEEESF_EEEE10policy1000Ei13saxpy_functorSF_JPfSK_EEEvT0_iT1_T2_DpNS2_10kernel_argIT3_EE --------------------------
	.section	.text._ZN3cub18CUB_300001_SM_10006detail9transform16transform_kernelINS2_10policy_hubILb1EN4cuda3std3__45tupleIJN6thrust24THRUST_300001_SM_1000_NS6detail15normal_iteratorINSA_10device_ptrIfEEEESF_EEEE10policy1000Ei13saxpy_functorSF_JPfSK_EEEvT0_iT1_T2_DpNS2_10kernel_argIT3_EE,"ax",@progbits
	.align	128
        .global         _ZN3cub18CUB_300001_SM_10006detail9transform16transform_kernelINS2_10policy_hubILb1EN4cuda3std3__45tupleIJN6thrust24THRUST_300001_SM_1000_NS6detail15normal_iteratorINSA_10device_ptrIfEEEESF_EEEE10policy1000Ei13saxpy_functorSF_JPfSK_EEEvT0_iT1_T2_DpNS2_10kernel_argIT3_EE
        .type           _ZN3cub18CUB_300001_SM_10006detail9transform16transform_kernelINS2_10policy_hubILb1EN4cuda3std3__45tupleIJN6thrust24THRUST_300001_SM_1000_NS6detail15normal_iteratorINSA_10device_ptrIfEEEESF_EEEE10policy1000Ei13saxpy_functorSF_JPfSK_EEEvT0_iT1_T2_DpNS2_10kernel_argIT3_EE,@function
        .size           _ZN3cub18CUB_300001_SM_10006detail9transform16transform_kernelINS2_10policy_hubILb1EN4cuda3std3__45tupleIJN6thrust24THRUST_300001_SM_1000_NS6detail15normal_iteratorINSA_10device_ptrIfEEEESF_EEEE10policy1000Ei13saxpy_functorSF_JPfSK_EEEvT0_iT1_T2_DpNS2_10kernel_argIT3_EE,(.L_x_44 - _ZN3cub18CUB_300001_SM_10006detail9transform16transform_kernelINS2_10policy_hubILb1EN4cuda3std3__45tupleIJN6thrust24THRUST_300001_SM_1000_NS6detail15normal_iteratorINSA_10device_ptrIfEEEESF_EEEE10policy1000Ei13saxpy_functorSF_JPfSK_EEEvT0_iT1_T2_DpNS2_10kernel_argIT3_EE)
        .other          _ZN3cub18CUB_300001_SM_10006detail9transform16transform_kernelINS2_10policy_hubILb1EN4cuda3std3__45tupleIJN6thrust24THRUST_300001_SM_1000_NS6detail15normal_iteratorINSA_10device_ptrIfEEEESF_EEEE10policy1000Ei13saxpy_functorSF_JPfSK_EEEvT0_iT1_T2_DpNS2_10kernel_argIT3_EE,@"STO_CUDA_ENTRY STV_DEFAULT"
_ZN3cub18CUB_300001_SM_10006detail9transform16transform_kernelINS2_10policy_hubILb1EN4cuda3std3__45tupleIJN6thrust24THRUST_300001_SM_1000_NS6detail15normal_iteratorINSA_10device_ptrIfEEEESF_EEEE10policy1000Ei13saxpy_functorSF_JPfSK_EEEvT0_iT1_T2_DpNS2_10kernel_argIT3_EE:
.text._ZN3cub18CUB_300001_SM_10006detail9transform16transform_kernelINS2_10policy_hubILb1EN4cuda3std3__45tupleIJN6thrust24THRUST_300001_SM_1000_NS6detail15normal_iteratorINSA_10device_ptrIfEEEESF_EEEE10policy1000Ei13saxpy_functorSF_JPfSK_EEEvT0_iT1_T2_DpNS2_10kernel_argIT3_EE:
[----:B------:R-:W-:Y:S08]  /*0000*/  LDC R1, c[0x0][0x37c] ;  /* 0x0000df00ff017b82 */ /* 0x000ff00000000800 */
[----:B------:R-:W0:Y:S01]  /*0010*/  S2UR UR18, SR_CTAID.X ;  /* 0x00000000001279c3 */ /* 0x000e220000002500 */
[----:B------:R-:W1:Y:S01]  /*0020*/  LDCU.64 UR12, c[0x0][0x380] ;  /* 0x00007000ff0c77ac */ /* 0x000e620008000a00 */
[----:B------:R-:W2:Y:S01]  /*0030*/  S2R R0, SR_TID.X ;  /* 0x0000000000007919 */ /* 0x000ea20000002100 */
[----:B------:R-:W-:Y:S01]  /*0040*/  BSSY.RECONVERGENT B0, `(.L_x_17) ;  /* 0x0000020000007945 */ /* 0x000fe20003800200 */
[----:B-1----:R-:W-:-:S04]  /*0050*/  USHF.L.U32 UR11, UR13, 0x7, URZ ;  /* 0x000000070d0b7899 */ /* 0x002fc800080006ff */
[----:B0-----:R-:W-:-:S04]  /*0060*/  UIMAD UR8, UR11, UR18, URZ ;  /* 0x000000120b0872a4 */ /* 0x001fc8000f8e02ff */
[----:B------:R-:W-:-:S04]  /*0070*/  UIADD3 UR10, UPT, UPT, -UR8, UR12, URZ ;  /* 0x0000000c080a7290 */ /* 0x000fc8000fffe1ff */
[----:B------:R-:W-:Y:S01]  /*0080*/  UISETP.LT.AND UP0, UPT, UR11, UR10, UPT ;  /* 0x0000000a0b00728c */ /* 0x000fe2000bf01270 */
[----:B--2---:R-:W-:-:S03]  /*0090*/  SHF.L.U32 R4, R0, 0x7, RZ ;  /* 0x0000000700047819 */ /* 0x004fc600000006ff */
[----:B------:R-:W-:-:S04]  /*00a0*/  USEL UR12, UR11, UR10, UP0 ;  /* 0x0000000a0b0c7287 */ /* 0x000fc80008000000 */
[----:B------:R-:W-:-:S06]  /*00b0*/  USHF.L.U32 UR4, UR12, 0x2, URZ ;  /* 0x000000020c047899 */ /* 0x000fcc00080006ff */
[----:B------:R-:W-:-:S13]  /*00c0*/  ISETP.GE.AND P0, PT, R4, UR4, PT ;  /* 0x0000000404007c0c */ /* 0x000fda000bf06270 */
[----:B------:R-:W-:Y:S05]  /*00d0*/  @P0 BRA `(.L_x_18) ;  /* 0x0000000000580947 */ /* 0x000fea0003800000 */
[----:B------:R-:W0:Y:S01]  /*00e0*/  LDC.64 R2, c[0x0][0x398] ;  /* 0x0000e600ff027b82 */ /* 0x000e220000000a00 */
[----:B------:R-:W-:Y:S01]  /*00f0*/  MOV R7, UR8 ;  /* 0x0000000800077c02 */ /* 0x000fe20008000f00 */
[----:B------:R-:W-:Y:S01]  /*0100*/  BSSY.RECONVERGENT B1, `(.L_x_19) ;  /* 0x000000a000017945 */ /* 0x000fe20003800200 */
[----:B------:R-:W-:Y:S02]  /*0110*/  IMAD.MOV.U32 R5, RZ, RZ, R4 ;  /* 0x000000ffff057224 */ /* 0x000fe400078e0004 */
[----:B0-----:R-:W-:-:S04]  /*0120*/  IMAD.WIDE.U32 R2, R0, 0x80, R2 ;  /* 0x0000008000027825 */ /* 0x001fc800078e0002 */
[----:B------:R-:W-:-:S07]  /*0130*/  IMAD.WIDE R2, R7, 0x4, R2 ;  /* 0x0000000407027825 */ /* 0x000fce00078e0202 */
.L_x_20:
[----:B------:R-:W-:Y:S01]  /*0140*/  IADD3 R5, PT, PT, R5, 0x4000, RZ ;  /* 0x0000400005057810 */ /* 0x000fe20007ffe0ff */
[----:B------:R0:W-:Y:S03]  /*0150*/  CCTL.E.PF2 [R2] ;  /* 0x000000000200798f */ /* 0x0001e60000800100 */
[----:B------:R-:W-:Y:S02]  /*0160*/  ISETP.GE.AND P0, PT, R5, UR4, PT ;  /* 0x0000000405007c0c */ /* 0x000fe4000bf06270 */
[----:B0-----:R-:W-:-:S04]  /*0170*/  IADD3 R2, P1, PT, R2, 0x4000, RZ ;  /* 0x0000400002027810 */ /* 0x001fc80007f3e0ff */
[----:B------:R-:W-:-:S07]  /*0180*/  IADD3.X R3, PT, PT, RZ, R3, RZ, P1, !PT ;  /* 0x00000003ff037210 */ /* 0x000fce0000ffe4ff */
[----:B------:R-:W-:Y:S05]  /*0190*/  @!P0 BRA `(.L_x_20) ;  /* 0xfffffffc00e88947 */ /* 0x000fea000383ffff */
[----:B------:R-:W-:Y:S05]  /*01a0*/  BSYNC.RECONVERGENT B1 ;  /* 0x0000000000017941 */ /* 0x000fea0003800200 */
.L_x_19:
[----:B------:R-:W0:Y:S02]  /*01b0*/  LDC.64 R2, c[0x0][0x3a8] ;  /* 0x0000ea00ff027b82 */ /* 0x000e240000000a00 */
[----:B0-----:R-:W-:-:S04]  /*01c0*/  IMAD.WIDE.U32 R2, R0, 0x80, R2 ;  /* 0x0000008000027825 */ /* 0x001fc800078e0002 */
[----:B------:R-:W-:-:S07]  /*01d0*/  IMAD.WIDE R2, R7, 0x4, R2 ;  /* 0x0000000407027825 */ /* 0x000fce00078e0202 */
.L_x_21:
[----:B------:R-:W-:Y:S01]  /*01e0*/  VIADD R4, R4, 0x4000 ;  /* 0x0000400004047836 */ /* 0x000fe20000000000 */
[----:B------:R0:W-:Y:S04]  /*01f0*/  CCTL.E.PF2 [R2] ;  /* 0x000000000200798f */ /* 0x0001e80000800100 */
[----:B------:R-:W-:Y:S02]  /*0200*/  ISETP.GE.AND P0, PT, R4, UR4, PT ;  /* 0x0000000404007c0c */ /* 0x000fe4000bf06270 */
[----:B0-----:R-:W-:-:S04]  /*0210*/  IADD3 R2, P1, PT, R2, 0x4000, RZ ;  /* 0x0000400002027810 */ /* 0x001fc80007f3e0ff */
[----:B------:R-:W-:-:S07]  /*0220*/  IADD3.X R3, PT, PT, RZ, R3, RZ, P1, !PT ;  /* 0x00000003ff037210 */ /* 0x000fce0000ffe4ff */
[----:B------:R-:W-:Y:S05]  /*0230*/  @!P0 BRA `(.L_x_21) ;  /* 0xfffffffc00e88947 */ /* 0x000fea000383ffff */
.L_x_18:
[----:B------:R-:W-:Y:S05]  /*0240*/  BSYNC.RECONVERGENT B0 ;  /* 0x0000000000007941 */ /* 0x000fea0003800200 */
.L_x_17:
[----:B------:R-:W0:Y:S01]  /*0250*/  LDCU.128 UR4, c[0x0][0x390] ;  /* 0x00007200ff0477ac */ /* 0x000e220008000c00 */
[----:B------:R-:W-:Y:S01]  /*0260*/  UIMAD.WIDE UR8, UR8, 0x4, URZ ;  /* 0x00000004080878a5 */ /* 0x000fe2000f8e02ff */
[----:B------:R-:W1:Y:S01]  /*0270*/  LDCU.64 UR20, c[0x0][0x358] ;  /* 0x00006b00ff1477ac */ /* 0x000e620008000a00 */
[----:B------:R-:W2:Y:S02]  /*0280*/  LDCU.64 UR14, c[0x0][0x3a8] ;  /* 0x00007500ff0e77ac */ /* 0x000ea40008000a00 */
[----:B0-----:R-:W-:-:S04]  /*0290*/  UIADD3 UR16, UP0, UPT, UR8, UR4, URZ ;  /* 0x0000000408107290 */ /* 0x001fc8000ff1e0ff */
[----:B------:R-:W-:Y:S02]  /*02a0*/  UIADD3.X UR17, UPT, UPT, UR9, UR5, URZ, UP0, !UPT ;  /* 0x0000000509117290 */ /* 0x000fe400087fe4ff */
[----:B------:R-:W-:-:S09]  /*02b0*/  UISETP.GT.AND UP0, UPT, UR11, UR10, UPT ;  /* 0x0000000a0b00728c */ /* 0x000fd2000bf04270 */
[----:B-12---:R-:W-:Y:S05]  /*02c0*/  BRA.U UP0, `(.L_x_22) ;  /* 0x0000000900687547 */ /* 0x006fea000b800000 */
[----:B------:R-:W-:-:S06]  /*02d0*/  UISETP.GE.AND UP0, UPT, UR13, 0x1, UPT ;  /* 0x000000010d00788c */ /* 0x000fcc000bf06270 */
[----:B------:R-:W-:-:S13]  /*02e0*/  PLOP3.LUT P0, PT, PT, PT, UP0, 0x80, 0x8 ;  /* 0x000000000008781c */ /* 0x000fda0003f0f008 */
[----:B------:R-:W-:Y:S05]  /*02f0*/  @!P0 EXIT ;  /* 0x000000000000894d */ /* 0x000fea0003800000 */
[----:B------:R-:W-:Y:S01]  /*0300*/  UISETP.GE.U32.AND UP0, UPT, UR13, 0x8, UPT ;  /* 0x000000080d00788c */ /* 0x000fe2000bf06070 */
[----:B------:R-:W-:-:S08]  /*0310*/  HFMA2 R10, -RZ, RZ, 0, 0 ;  /* 0x00000000ff0a7431 */ /* 0x000fd000000001ff */
[----:B------:R-:W-:Y:S05]  /*0320*/  BRA.U !UP0, `(.L_x_23) ;  /* 0x00000005082c7547 */ /* 0x000fea000b800000 */
[----:B------:R-:W0:Y:S01]  /*0330*/  LDC.64 R2, c[0x0][0x390] ;  /* 0x0000e400ff027b82 */ /* 0x000e220000000a00 */
[----:B------:R-:W-:Y:S01]  /*0340*/  UMOV UR10, UR8 ;  /* 0x00000008000a7c82 */ /* 0x000fe20008000000 */
[----:B------:R-:W-:Y:S01]  /*0350*/  UMOV UR11, UR9 ;  /* 0x00000009000b7c82 */ /* 0x000fe20008000000 */
[----:B------:R-:W-:Y:S02]  /*0360*/  UIADD3 UR9, UP2, UPT, UR10, 0x600, URZ ;  /* 0x000006000a097890 */ /* 0x000fe4000ff5e0ff */
[----:B------:R-:W-:Y:S02]  /*0370*/  ULOP3.LUT UR8, UR13, 0x7ffffff8, URZ, 0xc0, !UPT ;  /* 0x7ffffff80d087892 */ /* 0x000fe4000f8ec0ff */
[----:B------:R-:W-:Y:S01]  /*0380*/  UIADD3 UR12, UP0, UPT, UR9, UR4, URZ ;  /* 0x00000004090c7290 */ /* 0x000fe2000ff1e0ff */
[----:B------:R-:W1:Y:S01]  /*0390*/  LDC.64 R4, c[0x0][0x398] ;  /* 0x0000e600ff047b82 */ /* 0x000e620000000a00 */
[----:B------:R-:W-:Y:S02]  /*03a0*/  UIADD3.X UR4, UPT, UPT, URZ, UR11, URZ, UP2, !UPT ;  /* 0x0000000bff047290 */ /* 0x000fe400097fe4ff */
[----:B------:R-:W-:-:S02]  /*03b0*/  UIADD3 UR6, UP1, UPT, UR9, UR6, URZ ;  /* 0x0000000609067290 */ /* 0x000fc4000ff3e0ff */
[----:B------:R-:W-:Y:S01]  /*03c0*/  UIADD3 UR14, UP2, UPT, UR9, UR14, URZ ;  /* 0x0000000e090e7290 */ /* 0x000fe2000ff5e0ff */
[----:B------:R-:W2:Y:S02]  /*03d0*/  LDCU UR19, c[0x0][0x388] ;  /* 0x00007100ff1377ac */ /* 0x000ea40008000800 */
[----:B------:R-:W3:Y:S01]  /*03e0*/  LDC.64 R6, c[0x0][0x3a8] ;  /* 0x0000ea00ff067b82 */ /* 0x000ee20000000a00 */
[----:B------:R-:W-:Y:S02]  /*03f0*/  UIADD3.X UR7, UPT, UPT, UR4, UR7, URZ, UP1, !UPT ;  /* 0x0000000704077290 */ /* 0x000fe40008ffe4ff */
[----:B------:R-:W-:Y:S02]  /*0400*/  UIADD3.X UR5, UPT, UPT, UR4, UR5, URZ, UP0, !UPT ;  /* 0x0000000504057290 */ /* 0x000fe400087fe4ff */
[----:B------:R-:W-:Y:S01]  /*0410*/  UIADD3.X UR15, UPT, UPT, UR4, UR15, URZ, UP2, !UPT ;  /* 0x0000000f040f7290 */ /* 0x000fe200097fe4ff */
[----:B0-----:R-:W-:Y:S01]  /*0420*/  IMAD.WIDE.U32 R2, R0, 0x4, R2 ;  /* 0x0000000400027825 */ /* 0x001fe200078e0002 */
[----:B------:R-:W-:-:S03]  /*0430*/  UIADD3 UR8, UPT, UPT, -UR8, URZ, URZ ;  /* 0x000000ff08087290 */ /* 0x000fc6000fffe1ff */
[----:B-1----:R-:W-:-:S04]  /*0440*/  IMAD.WIDE.U32 R4, R0, 0x4, R4 ;  /* 0x0000000400047825 */ /* 0x002fc800078e0004 */
[----:B---3--:R-:W-:-:S04]  /*0450*/  IMAD.WIDE.U32 R6, R0, 0x4, R6 ;  /* 0x0000000400067825 */ /* 0x008fc800078e0006 */
[----:B--2---:R-:W-:-:S07]  /*0460*/  VIADD R0, R0, 0x80 ;  /* 0x0000008000007836 */ /* 0x004fce0000000000 */
.L_x_24:
        /* <DEDUP_REMOVED lines=10> */
[----:B------:R-:W-:-:S02]  /*0510*/  MOV R11, UR15 ;  /* 0x0000000f000b7c02 */ /* 0x000fc40008000f00 */
[----:B------:R-:W-:Y:S01]  /*0520*/  IADD3.X R17, PT, PT, R3, UR11, RZ, P0, !PT ;  /* 0x0000000b03117c10 */ /* 0x000fe200087fe4ff */
[----:B------:R-:W-:-:S04]  /*0530*/  IMAD.WIDE R8, R0, 0x4, R8 ;  /* 0x0000000400087825 */ /* 0x000fc800078e0208 */
        /* <DEDUP_REMOVED lines=32> */
[----:B------:R-:W-:Y:S02]  /*0740*/  UIADD3 UR10, UP0, UPT, UR10, 0x1000, URZ ;  /* 0x000010000a0a7890 */ /* 0x000fe4000ff1e0ff */
[----:B------:R-:W-:-:S02]  /*0750*/  UIADD3 UR8, UPT, UPT, UR8, 0x8, URZ ;  /* 0x0000000808087890 */ /* 0x000fc4000fffe0ff */
[----:B------:R-:W-:Y:S02]  /*0760*/  UIADD3.X UR11, UPT, UPT, URZ, UR11, URZ, UP0, !UPT ;  /* 0x0000000bff0b7290 */ /* 0x000fe400087fe4ff */
[----:B------:R-:W-:Y:S01]  /*0770*/  UISETP.NE.AND UP0, UPT, UR8, URZ, UPT ;  /* 0x000000ff0800728c */ /* 0x000fe2000bf05270 */
[----:B------:R-:W-:Y:S01]  /*0780*/  IADD3 R0, PT, PT, R0, 0x400, RZ ;  /* 0x0000040000007810 */ /* 0x000fe20007ffe0ff */
[----:B--2---:R-:W-:-:S05]  /*0790*/  FFMA R17, R14, UR19, R17 ;  /* 0x000000130e117c23 */ /* 0x004fca0008000011 */
[----:B------:R3:W-:Y:S02]  /*07a0*/  STG.E desc[UR20][R12.64+0x600], R17 ;  /* 0x000600110c007986 */ /* 0x0007e4000c101914 */
[----:B------:R-:W-:Y:S05]  /*07b0*/  BRA.U UP0, `(.L_x_24) ;  /* 0xfffffffd002c7547 */ /* 0x000fea000b83ffff */
[----:B------:R-:W0:Y:S02]  /*07c0*/  LDC R10, c[0x0][0x384] ;  /* 0x0000e100ff0a7b82 */ /* 0x000e240000000800 */
[----:B0-----:R-:W-:-:S07]  /*07d0*/  LOP3.LUT R10, R10, 0x7ffffff8, RZ, 0xc0, !PT ;  /* 0x7ffffff80a0a7812 */ /* 0x001fce00078ec0ff */
.L_x_23:
[----:B------:R-:W0:Y:S02]  /*07e0*/  LDC R0, c[0x0][0x384] ;  /* 0x0000e100ff007b82 */ /* 0x000e240000000800 */
[----:B0-----:R-:W-:-:S04]  /*07f0*/  LOP3.LUT R3, R0, 0x7, RZ, 0xc0, !PT ;  /* 0x0000000700037812 */ /* 0x001fc800078ec0ff */
[----:B------:R-:W-:-:S13]  /*0800*/  ISETP.NE.AND P0, PT, R3, RZ, PT ;  /* 0x000000ff0300720c */ /* 0x000fda0003f05270 */
[----:B------:R-:W-:Y:S05]  /*0810*/  @!P0 EXIT ;  /* 0x000000000000894d */ /* 0x000fea0003800000 */
[----:B------:R-:W0:Y:S01]  /*0820*/  LDCU.64 UR4, c[0x0][0x398] ;  /* 0x00007300ff0477ac */ /* 0x000e220008000a00 */
[C---:B------:R-:W-:Y:S01]  /*0830*/  SHF.L.U32 R2, R0.reuse, 0x7, RZ ;  /* 0x0000000700027819 */ /* 0x040fe200000006ff */
[----:B------:R-:W1:Y:S01]  /*0840*/  S2R R11, SR_TID.X ;  /* 0x00000000000b7919 */ /* 0x000e620000002100 */
[----:B------:R-:W-:Y:S01]  /*0850*/  ISETP.GE.U32.AND P0, PT, R3, 0x4, PT ;  /* 0x000000040300780c */ /* 0x000fe20003f06070 */
[----:B------:R-:W2:Y:S01]  /*0860*/  LDCU.64 UR6, c[0x0][0x3a8] ;  /* 0x00007500ff0677ac */ /* 0x000ea20008000a00 */
[----:B------:R-:W-:Y:S01]  /*0870*/  LOP3.LUT R16, R0, 0x3, RZ, 0xc0, !PT ;  /* 0x0000000300107812 */ /* 0x000fe200078ec0ff */
[----:B------:R-:W-:-:S03]  /*0880*/  IMAD R2, R2, UR18, RZ ;  /* 0x0000001202027c24 */ /* 0x000fc6000f8e02ff */
[----:B------:R-:W-:Y:S01]  /*0890*/  ISETP.NE.AND P1, PT, R16, RZ, PT ;  /* 0x000000ff1000720c */ /* 0x000fe20003f25270 */
[----:B------:R-:W-:-:S03]  /*08a0*/  IMAD.WIDE R4, R2, 0x4, RZ ;  /* 0x0000000402047825 */ /* 0x000fc600078e02ff */
[C---:B0-----:R-:W-:Y:S02]  /*08b0*/  IADD3 R2, P2, PT, R4.reuse, UR4, RZ ;  /* 0x0000000404027c10 */ /* 0x041fe4000ff5e0ff */
[----:B--2---:R-:W-:Y:S02]  /*08c0*/  IADD3 R4, P3, PT, R4, UR6, RZ ;  /* 0x0000000604047c10 */ /* 0x004fe4000ff7e0ff */
[C---:B------:R-:W-:Y:S02]  /*08d0*/  IADD3.X R3, PT, PT, R5.reuse, UR5, RZ, P2, !PT ;  /* 0x0000000505037c10 */ /* 0x040fe400097fe4ff */
[----:B------:R-:W-:Y:S01]  /*08e0*/  IADD3.X R5, PT, PT, R5, UR7, RZ, P3, !PT ;  /* 0x0000000705057c10 */ /* 0x000fe20009ffe4ff */
[----:B------:R-:W-:Y:S08]  /*08f0*/  @!P0 BRA `(.L_x_25) ;  /* 0x00000000005c8947 */ /* 0x000ff00003800000 */
[----:B-1-3--:R-:W-:Y:S01]  /*0900*/  IMAD R13, R10, 0x80, R11 ;  /* 0x000000800a0d7824 */ /* 0x00afe200078e020b */
[----:B------:R-:W0:Y:S03]  /*0910*/  LDCU UR4, c[0x0][0x388] ;  /* 0x00007100ff0477ac */ /* 0x000e260008000800 */
[----:B------:R-:W-:-:S04]  /*0920*/  IMAD.WIDE R8, R13, 0x4, R2 ;  /* 0x000000040d087825 */ /* 0x000fc800078e0202 */
[----:B------:R-:W-:Y:S01]  /*0930*/  IMAD.WIDE R6, R13, 0x4, R4 ;  /* 0x000000040d067825 */ /* 0x000fe200078e0204 */
[----:B------:R-:W0:Y:S04]  /*0940*/  LDG.E R14, desc[UR20][R8.64] ;  /* 0x00000014080e7981 */ /* 0x000e28000c1e1900 */
[----:B------:R-:W0:Y:S01]  /*0950*/  LDG.E R15, desc[UR20][R6.64] ;  /* 0x00000014060f7981 */ /* 0x000e22000c1e1900 */
[----:B------:R-:W-:-:S05]  /*0960*/  MOV R12, 0x4 ;  /* 0x00000004000c7802 */ /* 0x000fca0000000f00 */
[----:B------:R-:W-:-:S04]  /*0970*/  IMAD.WIDE R12, R13, R12, UR16 ;  /* 0x000000100d0c7e25 */ /* 0x000fc8000f8e020c */
        /* <DEDUP_REMOVED lines=15> */
.L_x_25:
[----:B------:R-:W-:Y:S05]  /*0a70*/  @!P1 EXIT ;  /* 0x000000000000994d */ /* 0x000fea0003800000 */
[----:B------:R-:W-:Y:S02]  /*0a80*/  ISETP.NE.AND P0, PT, R16, 0x1, PT ;  /* 0x000000011000780c */ /* 0x000fe40003f05270 */
[----:B------:R-:W-:-:S04]  /*0a90*/  LOP3.LUT R0, R0, 0x1, RZ, 0xc0, !PT ;  /* 0x0000000100007812 */ /* 0x000fc800078ec0ff */
[----:B------:R-:W-:-:S07]  /*0aa0*/  ISETP.NE.U32.AND P1, PT, R0, 0x1, PT ;  /* 0x000000010000780c */ /* 0x000fce0003f25070 */
[----:B------:R-:W-:Y:S06]  /*0ab0*/  @!P0 BRA `(.L_x_26) ;  /* 0x00000000003c8947 */ /* 0x000fec0003800000 */
[----:B01-3--:R-:W-:Y:S01]  /*0ac0*/  IMAD R13, R10, 0x80, R11 ;  /* 0x000000800a0d7824 */ /* 0x00bfe200078e020b */
[----:B------:R-:W0:Y:S03]  /*0ad0*/  LDCU UR4, c[0x0][0x388] ;  /* 0x00007100ff0477ac */ /* 0x000e260008000800 */
[----:B------:R-:W-:-:S04]  /*0ae0*/  IMAD.WIDE R6, R13, 0x4, R2 ;  /* 0x000000040d067825 */ /* 0x000fc800078e0202 */
[----:B------:R-:W-:Y:S01]  /*0af0*/  IMAD.WIDE R8, R13, 0x4, R4 ;  /* 0x000000040d087825 */ /* 0x000fe200078e0204 */
[----:B------:R-:W0:Y:S04]  /*0b00*/  LDG.E R0, desc[UR20][R6.64] ;  /* 0x0000001406007981 */ /* 0x000e28000c1e1900 */
[----:B------:R-:W0:Y:S01]  /*0b10*/  LDG.E R15, desc[UR20][R8.64] ;  /* 0x00000014080f7981 */ /* 0x000e22000c1e1900 */
[----:B------:R-:W-:-:S05]  /*0b20*/  HFMA2 R12, -RZ, RZ, 0, 2.384185791015625e-07 ;  /* 0x00000004ff0c7431 */ /* 0x000fca00000001ff */
[----:B------:R-:W-:-:S04]  /*0b30*/  IMAD.WIDE R12, R13, R12, UR16 ;  /* 0x000000100d0c7e25 */ /* 0x000fc8000f8e020c */
[----:B0-----:R-:W-:-:S05]  /*0b40*/  FFMA R15, R0, UR4, R15 ;  /* 0x00000004000f7c23 */ /* 0x001fca000800000f */
[----:B------:R2:W-:Y:S04]  /*0b50*/  STG.E desc[UR20][R12.64], R15 ;  /* 0x0000000f0c007986 */ /* 0x0005e8000c101914 */
[----:B------:R-:W3:Y:S04]  /*0b60*/  LDG.E R0, desc[UR20][R6.64+0x200] ;  /* 0x0002001406007981 */ /* 0x000ee8000c1e1900 */
[----:B------:R-:W3:Y:S01]  /*0b70*/  LDG.E R17, desc[UR20][R8.64+0x200] ;  /* 0x0002001408117981 */ /* 0x000ee2000c1e1900 */
[----:B------:R-:W-:Y:S01]  /*0b80*/  IADD3 R10, PT, PT, R10, 0x2, RZ ;  /* 0x000000020a0a7810 */ /* 0x000fe20007ffe0ff */
[----:B---3--:R-:W-:-:S05]  /*0b90*/  FFMA R17, R0, UR4, R17 ;  /* 0x0000000400117c23 */ /* 0x008fca0008000011 */
[----:B------:R2:W-:Y:S02]  /*0ba0*/  STG.E desc[UR20][R12.64+0x200], R17 ;  /* 0x000200110c007986 */ /* 0x0005e4000c101914 */
.L_x_26:
[----:B------:R-:W-:Y:S05]  /*0bb0*/  @P1 EXIT ;  /* 0x000000000000194d */ /* 0x000fea0003800000 */
[----:B-1----:R-:W-:Y:S01]  /*0bc0*/  IMAD R7, R10, 0x80, R11 ;  /* 0x000000800a077824 */ /* 0x002fe200078e020b */
[----:B------:R-:W1:Y:S03]  /*0bd0*/  LDCU UR4, c[0x0][0x388] ;  /* 0x00007100ff0477ac */ /* 0x000e660008000800 */
[----:B------:R-:W-:-:S04]  /*0be0*/  IMAD.WIDE R2, R7, 0x4, R2 ;  /* 0x0000000407027825 */ /* 0x000fc800078e0202 */
[----:B------:R-:W-:Y:S02]  /*0bf0*/  IMAD.WIDE R4, R7, 0x4, R4 ;  /* 0x0000000407047825 */ /* 0x000fe400078e0204 */
[----:B------:R-:W1:Y:S04]  /*0c00*/  LDG.E R2, desc[UR20][R2.64] ;  /* 0x0000001402027981 */ /* 0x000e68000c1e1900 */
[----:B------:R-:W1:Y:S01]  /*0c10*/  LDG.E R5, desc[UR20][R4.64] ;  /* 0x0000001404057981 */ /* 0x000e62000c1e1900 */
[----:B------:R-:W-:-:S05]  /*0c20*/  MOV R6, 0x4 ;  /* 0x0000000400067802 */ /* 0x000fca0000000f00 */
[----:B------:R-:W-:-:S04]  /*0c30*/  IMAD.WIDE R6, R7, R6, UR16 ;  /* 0x0000001007067e25 */ /* 0x000fc8000f8e0206 */
[----:B-1----:R-:W-:-:S05]  /*0c40*/  FFMA R9, R2, UR4, R5 ;  /* 0x0000000402097c23 */ /* 0x002fca0008000005 */
[----:B------:R-:W-:Y:S01]  /*0c50*/  STG.E desc[UR20][R6.64], R9 ;  /* 0x0000000906007986 */ /* 0x000fe2000c101914 */
[----:B------:R-:W-:Y:S05]  /*0c60*/  EXIT ;  /* 0x000000000000794d */ /* 0x000fea0003800000 */
.L_x_22:
[----:B------:R-:W0:Y:S02]  /*0c70*/  LDC R6, c[0x0][0x384] ;  /* 0x0000e100ff067b82 */ /* 0x000e240000000800 */
[----:B0-----:R-:W-:-:S13]  /*0c80*/  ISETP.GE.AND P0, PT, R6, 0x1, PT ;  /* 0x000000010600780c */ /* 0x001fda0003f06270 */
[----:B------:R-:W-:Y:S05]  /*0c90*/  @!P0 EXIT ;  /* 0x000000000000894d */ /* 0x000fea0003800000 */
[----:B------:R-:W0:Y:S01]  /*0ca0*/  LDCU.64 UR4, c[0x0][0x398] ;  /* 0x00007300ff0477ac */ /* 0x000e220008000a00 */
[C---:B------:R-:W-:Y:S01]  /*0cb0*/  SHF.L.U32 R2, R6.reuse, 0x7, RZ ;  /* 0x0000000706027819 */ /* 0x040fe200000006ff */
[----:B------:R-:W1:Y:S01]  /*0cc0*/  S2R R0, SR_TID.X ;  /* 0x0000000000007919 */ /* 0x000e620000002100 */
[----:B------:R-:W-:Y:S01]  /*0cd0*/  HFMA2 R7, -RZ, RZ, 0, 0 ;  /* 0x00000000ff077431 */ /* 0x000fe200000001ff */
[----:B------:R-:W2:Y:S01]  /*0ce0*/  LDCU.64 UR6, c[0x0][0x3a8] ;  /* 0x00007500ff0677ac */ /* 0x000ea20008000a00 */
[----:B------:R-:W-:Y:S01]  /*0cf0*/  LOP3.LUT R20, R6, 0x7, RZ, 0xc0, !PT ;  /* 0x0000000706147812 */ /* 0x000fe200078ec0ff */
[----:B------:R-:W-:-:S04]  /*0d00*/  IMAD R2, R2, UR18, RZ ;  /* 0x0000001202027c24 */ /* 0x000fc8000f8e02ff */
[----:B------:R-:W-:-:S03]  /*0d10*/  IMAD.WIDE R4, R2, 0x4, RZ ;  /* 0x0000000402047825 */ /* 0x000fc600078e02ff */
[----:B0-----:R-:W-:-:S04]  /*0d20*/  IADD3 R2, P0, PT, R4, UR4, RZ ;  /* 0x0000000404027c10 */ /* 0x001fc8000ff1e0ff */
[----:B------:R-:W-:Y:S02]  /*0d30*/  IADD3.X R3, PT, PT, R5, UR5, RZ, P0, !PT ;  /* 0x0000000505037c10 */ /* 0x000fe400087fe4ff */
[----:B------:R-:W-:Y:S02]  /*0d40*/  ISETP.GE.U32.AND P0, PT, R6, 0x8, PT ;  /* 0x000000080600780c */ /* 0x000fe40003f06070 */
[----:B--2---:R-:W-:-:S04]  /*0d50*/  IADD3 R4, P1, PT, R4, UR6, RZ ;  /* 0x0000000604047c10 */ /* 0x004fc8000ff3e0ff */
[----:B------:R-:W-:-:S07]  /*0d60*/  IADD3.X R5, PT, PT, R5, UR7, RZ, P1, !PT ;  /* 0x0000000705057c10 */ /* 0x000fce0008ffe4ff */
[----:B-1----:R-:W-:Y:S05]  /*0d70*/  @!P0 BRA `(.L_x_27) ;  /* 0x0000000400208947 */ /* 0x002fea0003800000 */
[----:B------:R-:W-:Y:S01]  /*0d80*/  LOP3.LUT R7, R6, 0x7ffffff8, RZ, 0xc0, !PT ;  /* 0x7ffffff806077812 */ /* 0x000fe200078ec0ff */
[----:B------:R-:W-:Y:S01]  /*0d90*/  IMAD.MOV.U32 R6, RZ, RZ, RZ ;  /* 0x000000ffff067224 */ /* 0x000fe200078e00ff */
[----:B------:R-:W0:Y:S06]  /*0da0*/  LDCU UR4, c[0x0][0x388] ;  /* 0x00007100ff0477ac */ /* 0x000e2c0008000800 */
.L_x_30:
[----:B-1----:R-:W-:-:S04]  /*0db0*/  LEA R13, R6, R0, 0x7 ;  /* 0x00000000060d7211 */ /* 0x002fc800078e38ff */
[----:B------:R-:W-:-:S13]  /*0dc0*/  ISETP.GE.AND P0, PT, R13, UR12, PT ;  /* 0x0000000c0d007c0c */ /* 0x000fda000bf06270 */
[C---:B------:R-:W-:Y:S01]  /*0dd0*/  @!P0 IMAD.WIDE.U32 R14, R13.reuse, 0x4, R2 ;  /* 0x000000040d0e8825 */ /* 0x040fe200078e0002 */
[----:B------:R-:W1:Y:S03]  /*0de0*/  @!P0 LDC R21, c[0x0][0x388] ;  /* 0x0000e200ff158b82 */ /* 0x000e660000000800 */
[C---:B------:R-:W-:Y:S02]  /*0df0*/  @!P0 IMAD.WIDE.U32 R18, R13.reuse, 0x4, R4 ;  /* 0x000000040d128825 */ /* 0x040fe400078e0004 */
[----:B------:R-:W1:Y:S04]  /*0e00*/  @!P0 LDG.E R14, desc[UR20][R14.64] ;  /* 0x000000140e0e8981 */ /* 0x000e68000c1e1900 */
[----:B------:R2:W1:Y:S01]  /*0e10*/  @!P0 LDG.E R19, desc[UR20][R18.64] ;  /* 0x0000001412138981 */ /* 0x000462000c1e1900 */
[----:B------:R-:W-:-:S02]  /*0e20*/  IADD3 R23, PT, PT, R13, 0x80, RZ ;  /* 0x000000800d177810 */ /* 0x000fc40007ffe0ff */
[----:B------:R-:W-:Y:S02]  /*0e30*/  MOV R16, 0x4 ;  /* 0x0000000400107802 */ /* 0x000fe40000000f00 */
[C---:B------:R-:W-:Y:S01]  /*0e40*/  ISETP.GE.AND P1, PT, R23.reuse, UR12, PT ;  /* 0x0000000c17007c0c */ /* 0x040fe2000bf26270 */
[----:B------:R-:W-:-:S04]  /*0e50*/  IMAD.WIDE R8, R23, 0x4, R2 ;  /* 0x0000000417087825 */ /* 0x000fc800078e0202 */
[----:B------:R-:W-:-:S04]  /*0e60*/  @!P0 IMAD.WIDE.U32 R16, R13, R16, UR16 ;  /* 0x000000100d108e25 */ /* 0x000fc8000f8e0010 */
[----:B------:R-:W-:-:S04]  /*0e70*/  IMAD.WIDE R10, R23, 0x4, R4 ;  /* 0x00000004170a7825 */ /* 0x000fc800078e0204 */
[----:B--2---:R-:W2:Y:S01]  /*0e80*/  @!P1 LDC R18, c[0x0][0x388] ;  /* 0x0000e200ff129b82 */ /* 0x004ea20000000800 */
[----:B-1----:R-:W-:-:S05]  /*0e90*/  @!P0 FFMA R21, R14, R21, R19 ;  /* 0x000000150e158223 */ /* 0x002fca0000000013 */
[----:B------:R1:W-:Y:S04]  /*0ea0*/  @!P0 STG.E desc[UR20][R16.64], R21 ;  /* 0x0000001510008986 */ /* 0x0003e8000c101914 */
[----:B------:R-:W2:Y:S04]  /*0eb0*/  @!P1 LDG.E R12, desc[UR20][R8.64] ;  /* 0x00000014080c9981 */ /* 0x000ea8000c1e1900 */
[----:B------:R-:W2:Y:S01]  /*0ec0*/  @!P1 LDG.E R19, desc[UR20][R10.64] ;  /* 0x000000140a139981 */ /* 0x000ea2000c1e1900 */
[----:B------:R-:W-:-:S05]  /*0ed0*/  VIADD R14, R13, 0x100 ;  /* 0x000001000d0e7836 */ /* 0x000fca0000000000 */
[----:B------:R-:W-:Y:S01]  /*0ee0*/  ISETP.GE.AND P0, PT, R14, UR12, PT ;  /* 0x0000000c0e007c0c */ /* 0x000fe2000bf06270 */
[----:B------:R-:W-:-:S05]  /*0ef0*/  HFMA2 R14, -RZ, RZ, 0, 2.384185791015625e-07 ;  /* 0x00000004ff0e7431 */ /* 0x000fca00000001ff */
[----:B------:R-:W-:-:S04]  /*0f00*/  IMAD.WIDE R14, R23, R14, UR16 ;  /* 0x00000010170e7e25 */ /* 0x000fc8000f8e020e */
[----:B--2---:R-:W-:-:S03]  /*0f10*/  @!P1 FFMA R19, R12, R18, R19 ;  /* 0x000000120c139223 */ /* 0x004fc60000000013 */
[----:B------:R-:W2:Y:S02]  /*0f20*/  @!P0 LDC R18, c[0x0][0x388] ;  /* 0x0000e200ff128b82 */ /* 0x000ea40000000800 */
[----:B------:R3:W-:Y:S04]  /*0f30*/  @!P1 STG.E desc[UR20][R14.64], R19 ;  /* 0x000000130e009986 */ /* 0x0007e8000c101914 */
[----:B------:R-:W2:Y:S04]  /*0f40*/  @!P0 LDG.E R12, desc[UR20][R8.64+0x200] ;  /* 0x00020014080c8981 */ /* 0x000ea8000c1e1900 */
[----:B-1----:R-:W2:Y:S01]  /*0f50*/  @!P0 LDG.E R17, desc[UR20][R10.64+0x200] ;  /* 0x000200140a118981 */ /* 0x002ea2000c1e1900 */
[----:B------:R-:W-:-:S04]  /*0f60*/  IADD3 R16, PT, PT, R13, 0x180, RZ ;  /* 0x000001800d107810 */ /* 0x000fc80007ffe0ff */
[----:B------:R-:W-:Y:S01]  /*0f70*/  ISETP.GE.AND P1, PT, R16, UR12, PT ;  /* 0x0000000c10007c0c */ /* 0x000fe2000bf26270 */
[----:B--2---:R-:W-:-:S12]  /*0f80*/  @!P0 FFMA R17, R12, R18, R17 ;  /* 0x000000120c118223 */ /* 0x004fd80000000011 */
[----:B------:R-:W1:Y:S01]  /*0f90*/  @!P1 LDC R18, c[0x0][0x388] ;  /* 0x0000e200ff129b82 */ /* 0x000e620000000800 */
[----:B------:R2:W-:Y:S04]  /*0fa0*/  @!P0 STG.E desc[UR20][R14.64+0x200], R17 ;  /* 0x000200110e008986 */ /* 0x0005e8000c101914 */
[----:B------:R-:W1:Y:S04]  /*0fb0*/  @!P1 LDG.E R12, desc[UR20][R8.64+0x400] ;  /* 0x00040014080c9981 */ /* 0x000e68000c1e1900 */
[----:B------:R-:W1:Y:S01]  /*0fc0*/  @!P1 LDG.E R21, desc[UR20][R10.64+0x400] ;  /* 0x000400140a159981 */ /* 0x000e62000c1e1900 */
[----:B------:R-:W-:-:S04]  /*0fd0*/  IADD3 R16, PT, PT, R13, 0x200, RZ ;  /* 0x000002000d107810 */ /* 0x000fc80007ffe0ff */
[----:B------:R-:W-:Y:S01]  /*0fe0*/  ISETP.GE.AND P0, PT, R16, UR12, PT ;  /* 0x0000000c10007c0c */ /* 0x000fe2000bf06270 */
[----:B------:R-:W-:Y:S02]  /*0ff0*/  VIADD R16, R13, 0x280 ;  /* 0x000002800d107836 */ /* 0x000fe40000000000 */
[----:B-1----:R-:W-:-:S10]  /*1000*/  @!P1 FFMA R21, R12, R18, R21 ;  /* 0x000000120c159223 */ /* 0x002fd40000000015 */
[----:B------:R-:W1:Y:S01]  /*1010*/  @!P0 LDC R18, c[0x0][0x388] ;  /* 0x0000e200ff128b82 */ /* 0x000e620000000800 */
[----:B------:R4:W-:Y:S04]  /*1020*/  @!P1 STG.E desc[UR20][R14.64+0x400], R21 ;  /* 0x000400150e009986 */ /* 0x0009e8000c101914 */
[----:B------:R-:W1:Y:S04]  /*1030*/  @!P0 LDG.E R12, desc[UR20][R8.64+0x600] ;  /* 0x00060014080c8981 */ /* 0x000e68000c1e1900 */
[----:B---3--:R-:W1:Y:S01]  /*1040*/  @!P0 LDG.E R19, desc[UR20][R10.64+0x600] ;  /* 0x000600140a138981 */ /* 0x008e62000c1e1900 */
[----:B------:R-:W-:-:S02]  /*1050*/  ISETP.GE.AND P1, PT, R16, UR12, PT ;  /* 0x0000000c10007c0c */ /* 0x000fc4000bf26270 */
[----:B------:R-:W-:Y:S01]  /*1060*/  IADD3 R16, PT, PT, R13, 0x300, RZ ;  /* 0x000003000d107810 */ /* 0x000fe20007ffe0ff */
[----:B-1----:R-:W-:-:S10]  /*1070*/  @!P0 FFMA R19, R12, R18, R19 ;  /* 0x000000120c138223 */ /* 0x002fd40000000013 */
[----:B------:R-:W1:Y:S01]  /*1080*/  @!P1 LDC R18, c[0x0][0x388] ;  /* 0x0000e200ff129b82 */ /* 0x000e620000000800 */
[----:B------:R3:W-:Y:S04]  /*1090*/  @!P0 STG.E desc[UR20][R14.64+0x600], R19 ;  /* 0x000600130e008986 */ /* 0x0007e8000c101914 */
[----:B------:R-:W1:Y:S04]  /*10a0*/  @!P1 LDG.E R12, desc[UR20][R8.64+0x800] ;  /* 0x00080014080c9981 */ /* 0x000e68000c1e1900 */
[----:B--2---:R-:W1:Y:S01]  /*10b0*/  @!P1 LDG.E R17, desc[UR20][R10.64+0x800] ;  /* 0x000800140a119981 */ /* 0x004e62000c1e1900 */
[----:B------:R-:W-:-:S13]  /*10c0*/  ISETP.GE.AND P0, PT, R16, UR12, PT ;  /* 0x0000000c10007c0c */ /* 0x000fda000bf06270 */
[----:B------:R-:W2:Y:S01]  /*10d0*/  @!P0 LDC R16, c[0x0][0x388] ;  /* 0x0000e200ff108b82 */ /* 0x000ea20000000800 */
[----:B-1----:R-:W-:-:S05]  /*10e0*/  @!P1 FFMA R17, R12, R18, R17 ;  /* 0x000000120c119223 */ /* 0x002fca0000000011 */
[----:B------:R3:W-:Y:S04]  /*10f0*/  @!P1 STG.E desc[UR20][R14.64+0x800], R17 ;  /* 0x000800110e009986 */ /* 0x0007e8000c101914 */
[----:B------:R-:W2:Y:S04]  /*1100*/  @!P0 LDG.E R12, desc[UR20][R8.64+0xa00] ;  /* 0x000a0014080c8981 */ /* 0x000ea8000c1e1900 */
[----:B----4-:R-:W2:Y:S01]  /*1110*/  @!P0 LDG.E R21, desc[UR20][R10.64+0xa00] ;  /* 0x000a00140a158981 */ /* 0x010ea2000c1e1900 */
[----:B------:R-:W-:Y:S01]  /*1120*/  IADD3 R13, PT, PT, R13, 0x380, RZ ;  /* 0x000003800d0d7810 */ /* 0x000fe20007ffe0ff */
[----:B------:R-:W-:Y:S01]  /*1130*/  BSSY.RECONVERGENT B0, `(.L_x_28) ;  /* 0x000000b000007945 */ /* 0x000fe20003800200 */
[----:B------:R-:W-:-:S04]  /*1140*/  IADD3 R6, PT, PT, R6, 0x8, RZ ;  /* 0x0000000806067810 */ /* 0x000fc80007ffe0ff */
[----:B------:R-:W-:Y:S01]  /*1150*/  ISETP.NE.AND P1, PT, R6, R7, PT ;  /* 0x000000070600720c */ /* 0x000fe20003f25270 */
[----:B--2---:R-:W-:-:S05]  /*1160*/  @!P0 FFMA R21, R12, R16, R21 ;  /* 0x000000100c158223 */ /* 0x004fca0000000015 */
[----:B------:R3:W-:Y:S01]  /*1170*/  @!P0 STG.E desc[UR20][R14.64+0xa00], R21 ;  /* 0x000a00150e008986 */ /* 0x0007e2000c101914 */
[----:B------:R-:W-:-:S13]  /*1180*/  ISETP.GE.AND P0, PT, R13, UR12, PT ;  /* 0x0000000c0d007c0c */ /* 0x000fda000bf06270 */
[----:B---3--:R-:W-:Y:S05]  /*1190*/  @P0 BRA `(.L_x_29) ;  /* 0x0000000000100947 */ /* 0x008fea0003800000 */
[----:B------:R-:W0:Y:S04]  /*11a0*/  LDG.E R8, desc[UR20][R8.64+0xc00] ;  /* 0x000c001408087981 */ /* 0x000e28000c1e1900 */
[----:B------:R-:W0:Y:S02]  /*11b0*/  LDG.E R11, desc[UR20][R10.64+0xc00] ;  /* 0x000c00140a0b7981 */ /* 0x000e24000c1e1900 */
[----:B0-----:R-:W-:-:S05]  /*11c0*/  FFMA R13, R8, UR4, R11 ;  /* 0x00000004080d7c23 */ /* 0x001fca000800000b */
[----:B------:R1:W-:Y:S02]  /*11d0*/  STG.E desc[UR20][R14.64+0xc00], R13 ;  /* 0x000c000d0e007986 */ /* 0x0003e4000c101914 */
.L_x_29:
[----:B0-----:R-:W-:Y:S05]  /*11e0*/  BSYNC.RECONVERGENT B0 ;  /* 0x0000000000007941 */ /* 0x001fea0003800200 */
.L_x_28:
[----:B------:R-:W-:Y:S05]  /*11f0*/  @P1 BRA `(.L_x_30) ;  /* 0xfffffff800ec1947 */ /* 0x000fea000383ffff */
.L_x_27:
[----:B------:R-:W-:-:S13]  /*1200*/  ISETP.NE.AND P0, PT, R20, RZ, PT ;  /* 0x000000ff1400720c */ /* 0x000fda0003f05270 */
[----:B------:R-:W-:Y:S05]  /*1210*/  @!P0 EXIT ;  /* 0x000000000000894d */ /* 0x000fea0003800000 */
[----:B------:R-:W0:Y:S01]  /*1220*/  LDC R6, c[0x0][0x384] ;  /* 0x0000e100ff067b82 */ /* 0x000e220000000800 */
[----:B------:R-:W-:Y:S02]  /*1230*/  ISETP.GE.U32.AND P1, PT, R20, 0x4, PT ;  /* 0x000000041400780c */ /* 0x000fe40003f26070 */
[----:B0-----:R-:W-:-:S04]  /*1240*/  LOP3.LUT R22, R6, 0x3, RZ, 0xc0, !PT ;  /* 0x0000000306167812 */ /* 0x001fc800078ec0ff */
[----:B------:R-:W-:-:S07]  /*1250*/  ISETP.NE.AND P0, PT, R22, RZ, PT ;  /* 0x000000ff1600720c */ /* 0x000fce0003f05270 */
[----:B------:R-:W-:Y:S06]  /*1260*/  @!P1 BRA `(.L_x_31) ;  /* 0x0000000000b49947 */ /* 0x000fec0003800000 */
[----:B------:R-:W-:-:S05]  /*1270*/  IMAD R9, R7, 0x80, R0 ;  /* 0x0000008007097824 */ /* 0x000fca00078e0200 */
[----:B------:R-:W-:-:S13]  /*1280*/  ISETP.GE.AND P1, PT, R9, UR12, PT ;  /* 0x0000000c09007c0c */ /* 0x000fda000bf26270 */
[C---:B-1----:R-:W-:Y:S01]  /*1290*/  @!P1 IMAD.WIDE R12, R9.reuse, 0x4, R2 ;  /* 0x00000004090c9825 */ /* 0x042fe200078e0202 */
[----:B------:R-:W0:Y:S03]  /*12a0*/  @!P1 LDC R23, c[0x0][0x388] ;  /* 0x0000e200ff179b82 */ /* 0x000e260000000800 */
[C---:B------:R-:W-:Y:S02]  /*12b0*/  @!P1 IMAD.WIDE R14, R9.reuse, 0x4, R4 ;  /* 0x00000004090e9825 */ /* 0x040fe400078e0204 */
[----:B------:R-:W0:Y:S04]  /*12c0*/  @!P1 LDG.E R12, desc[UR20][R12.64] ;  /* 0x000000140c0c9981 */ /* 0x000e28000c1e1900 */
[----:B------:R-:W0:Y:S01]  /*12d0*/  @!P1 LDG.E R15, desc[UR20][R14.64] ;  /* 0x000000140e0f9981 */ /* 0x000e22000c1e1900 */
[----:B------:R-:W-:-:S02]  /*12e0*/  IADD3 R21, PT, PT, R9, 0x80, RZ ;  /* 0x0000008009157810 */ /* 0x000fc40007ffe0ff */
[----:B------:R-:W-:Y:S02]  /*12f0*/  MOV R10, 0x4 ;  /* 0x00000004000a7802 */ /* 0x000fe40000000f00 */
[----:B------:R-:W-:-:S03]  /*1300*/  ISETP.GE.AND P2, PT, R21, UR12, PT ;  /* 0x0000000c15007c0c */ /* 0x000fc6000bf46270 */
[----:B------:R-:W-:-:S10]  /*1310*/  @!P1 IMAD.WIDE R10, R9, R10, UR16 ;  /* 0x00000010090a9e25 */ /* 0x000fd4000f8e020a */
[C---:B------:R-:W-:Y:S01]  /*1320*/  @!P2 IMAD.WIDE R16, R21.reuse, 0x4, R2 ;  /* 0x000000041510a825 */ /* 0x040fe200078e0202 */
[----:B------:R-:W1:Y:S03]  /*1330*/  @!P2 LDC R25, c[0x0][0x388] ;  /* 0x0000e200ff19ab82 */ /* 0x000e660000000800 */
[----:B------:R-:W-:-:S04]  /*1340*/  @!P2 IMAD.WIDE R18, R21, 0x4, R4 ;  /* 0x000000041512a825 */ /* 0x000fc800078e0204 */
[----:B0-----:R-:W-:-:S05]  /*1350*/  @!P1 FFMA R23, R12, R23, R15 ;  /* 0x000000170c179223 */ /* 0x001fca000000000f */
[----:B------:R0:W-:Y:S04]  /*1360*/  @!P1 STG.E desc[UR20][R10.64], R23 ;  /* 0x000000170a009986 */ /* 0x0001e8000c101914 */
[----:B------:R-:W1:Y:S04]  /*1370*/  @!P2 LDG.E R16, desc[UR20][R16.64] ;  /* 0x000000141010a981 */ /* 0x000e68000c1e1900 */
[----:B------:R-:W1:Y:S01]  /*1380*/  @!P2 LDG.E R19, desc[UR20][R18.64] ;  /* 0x000000141213a981 */ /* 0x000e62000c1e1900 */
[----:B------:R-:W-:Y:S01]  /*1390*/  IADD3 R27, PT, PT, R9, 0x100, RZ ;  /* 0x00000100091b7810 */ /* 0x000fe20007ffe0ff */
[----:B------:R-:W-:-:S03]  /*13a0*/  IMAD.MOV.U32 R12, RZ, RZ, 0x4 ;  /* 0x00000004ff0c7424 */ /* 0x000fc600078e00ff */
[----:B------:R-:W-:Y:S01]  /*13b0*/  ISETP.GE.AND P1, PT, R27, UR12, PT ;  /* 0x0000000c1b007c0c */ /* 0x000fe2000bf26270 */
[----:B------:R-:W-:-:S12]  /*13c0*/  @!P2 IMAD.WIDE R12, R21, R12, UR16 ;  /* 0x00000010150cae25 */ /* 0x000fd8000f8e020c */
[----:B------:R-:W-:-:S04]  /*13d0*/  @!P1 IMAD.WIDE R14, R27, 0x4, R2 ;  /* 0x000000041b0e9825 */ /* 0x000fc800078e0202 */
[----:B------:R-:W-:-:S04]  /*13e0*/  @!P1 IMAD.WIDE R20, R27, 0x4, R4 ;  /* 0x000000041b149825 */ /* 0x000fc800078e0204 */
[----:B-1----:R-:W-:Y:S02]  /*13f0*/  @!P2 FFMA R25, R16, R25, R19 ;  /* 0x000000191019a223 */ /* 0x002fe40000000013 */
[----:B------:R-:W1:Y:S03]  /*1400*/  @!P1 LDC R19, c[0x0][0x388] ;  /* 0x0000e200ff139b82 */ /* 0x000e660000000800 */
[----:B------:R2:W-:Y:S04]  /*1410*/  @!P2 STG.E desc[UR20][R12.64], R25 ;  /* 0x000000190c00a986 */ /* 0x0005e8000c101914 */
[----:B------:R3:W1:Y:S04]  /*1420*/  @!P1 LDG.E R14, desc[UR20][R14.64] ;  /* 0x000000140e0e9981 */ /* 0x000668000c1e1900 */
[----:B------:R-:W1:Y:S01]  /*1430*/  @!P1 LDG.E R21, desc[UR20][R20.64] ;  /* 0x0000001414159981 */ /* 0x000e62000c1e1900 */
[----:B0-----:R-:W-:Y:S01]  /*1440*/  IADD3 R23, PT, PT, R9, 0x180, RZ ;  /* 0x0000018009177810 */ /* 0x001fe20007ffe0ff */
[----:B------:R-:W-:-:S03]  /*1450*/  HFMA2 R8, -RZ, RZ, 0, 2.384185791015625e-07 ;  /* 0x00000004ff087431 */ /* 0x000fc600000001ff */
[----:B------:R-:W-:Y:S02]  /*1460*/  ISETP.GE.AND P2, PT, R23, UR12, PT ;  /* 0x0000000c17007c0c */ /* 0x000fe4000bf46270 */
[----:B------:R-:W-:-:S11]  /*1470*/  @!P1 IMAD.WIDE R8, R27, R8, UR16 ;  /* 0x000000101b089e25 */ /* 0x000fd6000f8e0208 */
[C---:B------:R-:W-:Y:S01]  /*1480*/  @!P2 IMAD.WIDE R10, R23.reuse, 0x4, R2 ;  /* 0x00000004170aa825 */ /* 0x040fe200078e0202 */
[----:B---3--:R-:W0:Y:S03]  /*1490*/  @!P2 LDC R15, c[0x0][0x388] ;  /* 0x0000e200ff0fab82 */ /* 0x008e260000000800 */
[----:B------:R-:W-:-:S04]  /*14a0*/  @!P2 IMAD.WIDE R16, R23, 0x4, R4 ;  /* 0x000000041710a825 */ /* 0x000fc800078e0204 */
[----:B-1----:R-:W-:-:S05]  /*14b0*/  @!P1 FFMA R19, R14, R19, R21 ;  /* 0x000000130e139223 */ /* 0x002fca0000000015 */
[----:B------:R3:W-:Y:S04]  /*14c0*/  @!P1 STG.E desc[UR20][R8.64], R19 ;  /* 0x0000001308009986 */ /* 0x0007e8000c101914 */
[----:B------:R-:W0:Y:S04]  /*14d0*/  @!P2 LDG.E R10, desc[UR20][R10.64] ;  /* 0x000000140a0aa981 */ /* 0x000e28000c1e1900 */
[----:B------:R-:W0:Y:S01]  /*14e0*/  @!P2 LDG.E R17, desc[UR20][R16.64] ;  /* 0x000000141011a981 */ /* 0x000e22000c1e1900 */
[----:B--2---:R-:W-:Y:S01]  /*14f0*/  MOV R12, 0x4 ;  /* 0x00000004000c7802 */ /* 0x004fe20000000f00 */
[----:B------:R-:W-:-:S04]  /*1500*/  VIADD R7, R7, 0x4 ;  /* 0x0000000407077836 */ /* 0x000fc80000000000 */
[----:B------:R-:W-:-:S04]  /*1510*/  @!P2 IMAD.WIDE R12, R23, R12, UR16 ;  /* 0x00000010170cae25 */ /* 0x000fc8000f8e020c */
[----:B0-----:R-:W-:-:S05]  /*1520*/  @!P2 FFMA R15, R10, R15, R17 ;  /* 0x0000000f0a0fa223 */ /* 0x001fca0000000011 */
[----:B------:R3:W-:Y:S02]  /*1530*/  @!P2 STG.E desc[UR20][R12.64], R15 ;  /* 0x0000000f0c00a986 */ /* 0x0007e4000c101914 */
.L_x_31:
[----:B------:R-:W-:Y:S05]  /*1540*/  @!P0 EXIT ;  /* 0x000000000000894d */ /* 0x000fea0003800000 */
[----:B------:R-:W-:Y:S02]  /*1550*/  ISETP.NE.AND P0, PT, R22, 0x1, PT ;  /* 0x000000011600780c */ /* 0x000fe40003f05270 */
[----:B------:R-:W-:-:S04]  /*1560*/  LOP3.LUT R6, R6, 0x1, RZ, 0xc0, !PT ;  /* 0x0000000106067812 */ /* 0x000fc800078ec0ff */
[----:B------:R-:W-:-:S07]  /*1570*/  ISETP.NE.U32.AND P2, PT, R6, 0x1, PT ;  /* 0x000000010600780c */ /* 0x000fce0003f45070 */
[----:B------:R-:W-:Y:S06]  /*1580*/  @!P0 BRA `(.L_x_32) ;  /* 0x00000000005c8947 */ /* 0x000fec0003800000 */
[----:B-1-3--:R-:W-:-:S04]  /*1590*/  LEA R13, R7, R0, 0x7 ;  /* 0x00000000070d7211 */ /* 0x00afc800078e38ff */
[----:B------:R-:W-:-:S13]  /*15a0*/  ISETP.GE.AND P0, PT, R13, UR12, PT ;  /* 0x0000000c0d007c0c */ /* 0x000fda000bf06270 */
[C---:B------:R-:W-:Y:S01]  /*15b0*/  @!P0 IMAD.WIDE R8, R13.reuse, 0x4, R2 ;  /* 0x000000040d088825 */ /* 0x040fe200078e0202 */
[----:B------:R-:W0:Y:S03]  /*15c0*/  @!P0 LDC R19, c[0x0][0x388] ;  /* 0x0000e200ff138b82 */ /* 0x000e260000000800 */
[C---:B------:R-:W-:Y:S02]  /*15d0*/  @!P0 IMAD.WIDE R10, R13.reuse, 0x4, R4 ;  /* 0x000000040d0a8825 */ /* 0x040fe400078e0204 */
[----:B------:R-:W0:Y:S04]  /*15e0*/  @!P0 LDG.E R8, desc[UR20][R8.64] ;  /* 0x0000001408088981 */ /* 0x000e28000c1e1900 */
[----:B------:R-:W0:Y:S01]  /*15f0*/  @!P0 LDG.E R11, desc[UR20][R10.64] ;  /* 0x000000140a0b8981 */ /* 0x000e22000c1e1900 */
[----:B------:R-:W-:Y:S01]  /*1600*/  IADD3 R21, PT, PT, R13, 0x80, RZ ;  /* 0x000000800d157810 */ /* 0x000fe20007ffe0ff */
[----:B------:R-:W-:-:S03]  /*1610*/  HFMA2 R12, -RZ, RZ, 0, 2.384185791015625e-07 ;  /* 0x00000004ff0c7431 */ /* 0x000fc600000001ff */
[----:B------:R-:W-:Y:S02]  /*1620*/  ISETP.GE.AND P1, PT, R21, UR12, PT ;  /* 0x0000000c15007c0c */ /* 0x000fe4000bf26270 */
[----:B------:R-:W-:-:S11]  /*1630*/  @!P0 IMAD.WIDE R12, R13, R12, UR16 ;  /* 0x000000100d0c8e25 */ /* 0x000fd6000f8e020c */
[----:B------:R-:W-:-:S04]  /*1640*/  @!P1 IMAD.WIDE R14, R21, 0x4, R2 ;  /* 0x00000004150e9825 */ /* 0x000fc800078e0202 */
[----:B------:R-:W-:-:S04]  /*1650*/  @!P1 IMAD.WIDE R16, R21, 0x4, R4 ;  /* 0x0000000415109825 */ /* 0x000fc800078e0204 */
[----:B0-----:R-:W-:Y:S02]  /*1660*/  @!P0 FFMA R19, R8, R19, R11 ;  /* 0x0000001308138223 */ /* 0x001fe4000000000b */
[----:B------:R-:W0:Y:S03]  /*1670*/  @!P1 LDC R11, c[0x0][0x388] ;  /* 0x0000e200ff0b9b82 */ /* 0x000e260000000800 */
[----:B------:R2:W-:Y:S04]  /*1680*/  @!P0 STG.E desc[UR20][R12.64], R19 ;  /* 0x000000130c008986 */ /* 0x0005e8000c101914 */
[----:B------:R-:W0:Y:S04]  /*1690*/  @!P1 LDG.E R14, desc[UR20][R14.64] ;  /* 0x000000140e0e9981 */ /* 0x000e28000c1e1900 */
[----:B------:R-:W0:Y:S01]  /*16a0*/  @!P1 LDG.E R17, desc[UR20][R16.64] ;  /* 0x0000001410119981 */ /* 0x000e22000c1e1900 */
[----:B------:R-:W-:Y:S01]  /*16b0*/  IMAD.MOV.U32 R8, RZ, RZ, 0x4 ;  /* 0x00000004ff087424 */ /* 0x000fe200078e00ff */
[----:B------:R-:W-:-:S03]  /*16c0*/  IADD3 R7, PT, PT, R7, 0x2, RZ ;  /* 0x0000000207077810 */ /* 0x000fc60007ffe0ff */
[----:B------:R-:W-:-:S04]  /*16d0*/  @!P1 IMAD.WIDE R8, R21, R8, UR16 ;  /* 0x0000001015089e25 */ /* 0x000fc8000f8e0208 */
[----:B0-----:R-:W-:-:S05]  /*16e0*/  @!P1 FFMA R11, R14, R11, R17 ;  /* 0x0000000b0e0b9223 */ /* 0x001fca0000000011 */
[----:B------:R2:W-:Y:S02]  /*16f0*/  @!P1 STG.E desc[UR20][R8.64], R11 ;  /* 0x0000000b08009986 */ /* 0x0005e4000c101914 */
.L_x_32:
[----:B------:R-:W-:Y:S05]  /*1700*/  @P2 EXIT ;  /* 0x000000000000294d */ /* 0x000fea0003800000 */
[----:B------:R-:W-:-:S04]  /*1710*/  LEA R7, R7, R0, 0x7 ;  /* 0x0000000007077211 */ /* 0x000fc800078e38ff */
[----:B------:R-:W-:-:S13]  /*1720*/  ISETP.GE.AND P0, PT, R7, UR12, PT ;  /* 0x0000000c07007c0c */ /* 0x000fda000bf06270 */
[----:B------:R-:W-:Y:S05]  /*1730*/  @P0 EXIT ;  /* 0x000000000000094d */ /* 0x000fea0003800000 */
[C---:B------:R-:W-:Y:S01]  /*1740*/  IMAD.WIDE R2, R7.reuse, 0x4, R2 ;  /* 0x0000000407027825 */ /* 0x040fe200078e0202 */
[----:B------:R-:W2:Y:S03]  /*1750*/  LDCU UR4, c[0x0][0x388] ;  /* 0x00007100ff0477ac */ /* 0x000ea60008000800 */
[----:B------:R-:W-:Y:S02]  /*1760*/  IMAD.WIDE R4, R7, 0x4, R4 ;  /* 0x0000000407047825 */ /* 0x000fe400078e0204 */
[----:B------:R-:W2:Y:S04]  /*1770*/  LDG.E R2, desc[UR20][R2.64] ;  /* 0x0000001402027981 */ /* 0x000ea8000c1e1900 */
[----:B------:R-:W2:Y:S01]  /*1780*/  LDG.E R5, desc[UR20][R4.64] ;  /* 0x0000001404057981 */ /* 0x000ea2000c1e1900 */
[----:B------:R-:W-:-:S05]  /*1790*/  MOV R6, 0x4 ;  /* 0x0000000400067802 */ /* 0x000fca0000000f00 */
[----:B------:R-:W-:-:S04]  /*17a0*/  IMAD.WIDE R6, R7, R6, UR16 ;  /* 0x0000001007067e25 */ /* 0x000fc8000f8e0206 */
[----:B--23--:R-:W-:-:S05]  /*17b0*/  FFMA R9, R2, UR4, R5 ;  /* 0x0000000402097c23 */ /* 0x00cfca0008000005 */
[----:B------:R-:W-:Y:S01]  /*17c0*/  STG.E desc[UR20][R6.64], R9 ;  /* 0x0000000906007986 */ /* 0x000fe2000c101914 */
[----:B------:R-:W-:Y:S05]  /*17d0*/  EXIT ;  /* 0x000000000000794d */ /* 0x000fea0003800000 */
.L_x_33:
        /* <DEDUP_REMOVED lines=10> */
.L_x_44:


//--------------------- .text._ZN3cub18CUB_300001_SM_10006detail8for_each13static_kernelINS2_12policy_hub_t12policy_500_tElN6thrust24THRUST_300001_SM_1000_NS8cuda_cub6__fill7functorINS7_6detail15normal_iteratorINS7_10device_ptrIfEEEEdEEEEvT0_T1_ --------------------------
	.section	.text._ZN3cub18CUB_300001_SM_10006detail8for_each13static_kernelINS2_12policy_hub_t12policy_500_tElN6thrust24THRUST_300001_SM_1000_NS8cuda_cub6__fill7functorINS7_6detail15normal_iteratorINS7_10device_ptrIfEEEEdEEEEvT0_T1_,"ax",@progbits
	.align	128
        .global         _ZN3cub18CUB_300001_SM_10006detail8for_each13static_kernelINS2_12policy_hub_t12policy_500_tElN6thrust24THRUST_300001_SM_1000_NS8cuda_cub6__fill7functorINS7_6detail15normal_iteratorINS7_10device_ptrIfEEEEdEEEEvT0_T1_
        .type           _ZN3cub18CUB_300001_SM_10006detail8for_each13static_kernelINS2_12policy_hub_t12policy_500_tElN6thrust24THRUST_300001_SM_1000_NS8cuda_cub6__fill7functorINS7_6detail15normal_iteratorINS7_10device_ptrIfEEEEdEEEEvT0_T1_,@function
        .size           _ZN3cub18CUB_300001_SM_10006detail8for_each13static_kernelINS2_12policy_hub_t12policy_500_tElN6thrust24THRUST_300001_SM_1000_NS8cuda_cub6__fill7functorINS7_6detail15normal_iteratorINS7_10device_ptrIfEEEEdEEEEvT0_T1_,(.L_x_45 - _ZN3cub18CUB_300001_SM_10006detail8for_each13static_kernelINS2_12policy_hub_t12policy_500_tElN6thrust24THRUST_300001_SM_1000_NS8cuda_cub6__fill7functorINS7_6detail15normal_iteratorINS7_10device_ptrIfEEEEdEEEEvT0_T1_)
        .other          _ZN3cub18CUB_300001_SM_10006detail8for_each13static_kernelINS2_12policy_hub_t12policy_500_tElN6thrust24THRUST_300001_SM_1000_NS8cuda_cub6__fill7functorINS7_6detail15normal_iteratorINS7_10device_ptrIfEEEEdEEEEvT0_T1_,@"STO_CUDA_ENTRY STV_DEFAULT"
_ZN3cub18CUB_300001_SM_10006detail8for_each13static_kernelINS2_12policy_hub_t12policy_500_tElN6thrust24THRUST_300001_SM_1000_NS8cuda_cub6__fill7functorINS7_6detail15normal_iteratorINS7_10device_ptrIfEEEEdEEEEvT0_T1_:
.text._ZN3cub18CUB_300001_SM_10006detail8for_each13static_kernelINS2_12policy_hub_t12policy_500_tElN6thrust24THRUST_300001_SM_1000_NS8cuda_cub6__fill7functorINS7_6detail15normal_iteratorINS7_10device_ptrIfEEEEdEEEEvT0_T1_:
[----:B------:R-:W-:Y:S08]  /*0000*/  LDC R1, c[0x0][0x37c] ;  /* 0x0000df00ff017b82 */ /* 0x000ff00000000800 */
[----:B------:R-:W0:Y:S01]  /*0010*/  S2UR UR4, SR_CTAID.X ;  /* 0x00000000000479c3 */ /* 0x000e220000002500 */
[----:B------:R-:W1:Y:S01]  /*0020*/  LDCU.64 UR6, c[0x0][0x380] ;  /* 0x00007000ff0677ac */ /* 0x000e620008000a00 */
[----:B------:R-:W2:Y:S01]  /*0030*/  LDCU.64 UR8, c[0x0][0x358] ;  /* 0x00006b00ff0877ac */ /* 0x000ea20008000a00 */
[----:B0-----:R-:W-:-:S04]  /*0040*/  UIMAD.WIDE.U32 UR4, UR4, 0x200, URZ ;  /* 0x00000200040478a5 */ /* 0x001fc8000f8e00ff */
[----:B-1----:R-:W-:-:S04]  /*0050*/  UIADD3 UR6, UP0, UPT, -UR4, UR6, URZ ;  /* 0x0000000604067290 */ /* 0x002fc8000ff1e1ff */
[----:B------:R-:W-:Y:S02]  /*0060*/  UIADD3.X UR7, UPT, UPT, ~UR5, UR7, URZ, UP0, !UPT ;  /* 0x0000000705077290 */ /* 0x000fe400087fe5ff */
[----:B------:R-:W-:-:S04]  /*0070*/  UISETP.GE.U32.AND UP0, UPT, UR6, 0x200, UPT ;  /* 0x000002000600788c */ /* 0x000fc8000bf06070 */
[----:B------:R-:W-:-:S09]  /*0080*/  UISETP.GE.AND.EX UP0, UPT, UR7, URZ, UPT, UP0 ;  /* 0x000000ff0700728c */ /* 0x000fd2000bf06300 */
[----:B--2---:R-:W-:Y:S05]  /*0090*/  BRA.U !UP0, `(.L_x_34) ;  /* 0x00000001082c7547 */ /* 0x004fea000b800000 */
[----:B------:R-:W0:Y:S01]  /*00a0*/  S2R R0, SR_TID.X ;  /* 0x0000000000007919 */ /* 0x000e220000002100 */
[----:B------:R-:W1:Y:S01]  /*00b0*/  LDCU.64 UR6, c[0x0][0x390] ;  /* 0x00007200ff0677ac */ /* 0x000e620008000a00 */
[----:B------:R-:W2:Y:S01]  /*00c0*/  LDCU.64 UR10, c[0x0][0x388] ;  /* 0x00007100ff0a77ac */ /* 0x000ea20008000a00 */
[----:B-1----:R-:W1:Y:S01]  /*00d0*/  F2F.F32.F64 R5, UR6 ;  /* 0x0000000600057d10 */ /* 0x002e620008301000 */
[----:B0-----:R-:W-:-:S05]  /*00e0*/  IADD3 R0, P0, PT, R0, UR4, RZ ;  /* 0x0000000400007c10 */ /* 0x001fca000ff1e0ff */
[----:B------:R-:W-:Y:S01]  /*00f0*/  IMAD.X R3, RZ, RZ, UR5, P0 ;  /* 0x00000005ff037e24 */ /* 0x000fe200080e06ff */
[----:B--2---:R-:W-:-:S04]  /*0100*/  LEA R2, P0, R0, UR10, 0x2 ;  /* 0x0000000a00027c11 */ /* 0x004fc8000f8010ff */
[----:B------:R-:W-:-:S05]  /*0110*/  LEA.HI.X R3, R0, UR11, R3, 0x2, P0 ;  /* 0x0000000b00037c11 */ /* 0x000fca00080f1403 */
[----:B-1----:R-:W-:Y:S04]  /*0120*/  STG.E desc[UR8][R2.64], R5 ;  /* 0x0000000502007986 */ /* 0x002fe8000c101908 */
[----:B------:R-:W-:Y:S01]  /*0130*/  STG.E desc[UR8][R2.64+0x400], R5 ;  /* 0x0004000502007986 */ /* 0x000fe2000c101908 */
[----:B------:R-:W-:Y:S05]  /*0140*/  EXIT ;  /* 0x000000000000794d */ /* 0x000fea0003800000 */
.L_x_34:
[----:B------:R-:W0:Y:S01]  /*0150*/  S2R R0, SR_TID.X ;  /* 0x0000000000007919 */ /* 0x000e220000002100 */
[----:B------:R-:W1:Y:S01]  /*0160*/  LDCU.64 UR10, c[0x0][0x390] ;  /* 0x00007200ff0a77ac */ /* 0x000e620008000a00 */
[----:B------:R-:W2:Y:S01]  /*0170*/  LDCU.64 UR12, c[0x0][0x388] ;  /* 0x00007100ff0c77ac */ /* 0x000ea20008000a00 */
[----:B------:R-:W-:-:S06]  /*0180*/  USHF.R.S32.HI UR7, URZ, 0x1f, UR6 ;  /* 0x0000001fff077899 */ /* 0x000fcc0008011406 */
[----:B------:R-:W-:Y:S02]  /*0190*/  IMAD.U32 R3, RZ, RZ, UR7 ;  /* 0x00000007ff037e24 */ /* 0x000fe4000f8e00ff */
[----:B------:R-:W-:Y:S01]  /*01a0*/  IMAD.U32 R4, RZ, RZ, UR7 ;  /* 0x00000007ff047e24 */ /* 0x000fe2000f8e00ff */
[----:B-1----:R-:W1:Y:S01]  /*01b0*/  F2F.F32.F64 R5, UR10 ;  /* 0x0000000a00057d10 */ /* 0x002e620008301000 */
[C---:B0-----:R-:W-:Y:S01]  /*01c0*/  VIADD R2, R0.reuse, 0x100 ;  /* 0x0000010000027836 */ /* 0x041fe20000000000 */
[C---:B------:R-:W-:Y:S02]  /*01d0*/  ISETP.LT.U32.AND P0, PT, R0.reuse, UR6, PT ;  /* 0x0000000600007c0c */ /* 0x040fe4000bf01070 */
[----:B------:R-:W-:Y:S02]  /*01e0*/  IADD3 R0, P2, PT, R0, UR4, RZ ;  /* 0x0000000400007c10 */ /* 0x000fe4000ff5e0ff */
[----:B------:R-:W-:Y:S02]  /*01f0*/  ISETP.LT.U32.AND P1, PT, R2, UR6, PT ;  /* 0x0000000602007c0c */ /* 0x000fe4000bf21070 */
[----:B------:R-:W-:Y:S01]  /*0200*/  ISETP.GT.AND.EX P0, PT, R3, RZ, PT, P0 ;  /* 0x000000ff0300720c */ /* 0x000fe20003f04300 */
[----:B------:R-:W-:Y:S01]  /*0210*/  IMAD.X R3, RZ, RZ, UR5, P2 ;  /* 0x00000005ff037e24 */ /* 0x000fe200090e06ff */
[----:B------:R-:W-:-:S02]  /*0220*/  ISETP.GT.AND.EX P1, PT, R4, RZ, PT, P1 ;  /* 0x000000ff0400720c */ /* 0x000fc40003f24310 */
[----:B--2---:R-:W-:-:S04]  /*0230*/  LEA R2, P2, R0, UR12, 0x2 ;  /* 0x0000000c00027c11 */ /* 0x004fc8000f8410ff */
[----:B------:R-:W-:-:S05]  /*0240*/  LEA.HI.X R3, R0, UR13, R3, 0x2, P2 ;  /* 0x0000000d00037c11 */ /* 0x000fca00090f1403 */
[----:B-1----:R0:W-:Y:S02]  /*0250*/  @P0 STG.E desc[UR8][R2.64], R5 ;  /* 0x0000000502000986 */ /* 0x0021e4000c101908 */
[----:B------:R-:W-:Y:S05]  /*0260*/  @!P1 EXIT ;  /* 0x000000000000994d */ /* 0x000fea0003800000 */
[----:B------:R-:W-:Y:S01]  /*0270*/  STG.E desc[UR8][R2.64+0x400], R5 ;  /* 0x0004000502007986 */ /* 0x000fe2000c101908 */
[----:B------:R-:W-:Y:S05]  /*0280*/  EXIT ;  /* 0x000000000000794d */ /* 0x000fea0003800000 */
.L_x_35:
        /* <DEDUP_REMOVED lines=15> */
.L_x_45:


//--------------------- .text._ZN3cub18CUB_300001_SM_10006detail8for_each13static_kernelINS2_12policy_hub_t12policy_500_tElN6thrust24THRUST_300001_SM_1000_NS8cuda_cub10__tabulate7functorINS7_6detail15normal_iteratorINS7_10device_ptrIfEEEENS7_6system6detail7generic6detail22compute_sequence_valueIfvEElEEEEvT0_T1_ --------------------------
	.section	.text._ZN3cub18CUB_300001_SM_10006detail8for_each13static_kernelINS2_12policy_hub_t12policy_500_tElN6thrust24THRUST_300001_SM_1000_NS8cuda_cub10__tabulate7functorINS7_6detail15normal_iteratorINS7_10device_ptrIfEEEENS7_6system6detail7generic6detail22compute_sequence_valueIfvEElEEEEvT0_T1_,"ax",@progbits
	.align	128
        .global         _ZN3cub18CUB_300001_SM_10006detail8for_each13static_kernelINS2_12policy_hub_t12policy_500_tElN6thrust24THRUST_300001_SM_1000_NS8cuda_cub10__tabulate7functorINS7_6detail15normal_iteratorINS7_10device_ptrIfEEEENS7_6system6detail7generic6detail22compute_sequence_valueIfvEElEEEEvT0_T1_
        .type           _ZN3cub18CUB_300001_SM_10006detail8for_each13static_kernelINS2_12policy_hub_t12policy_500_tElN6thrust24THRUST_300001_SM_1000_NS8cuda_cub10__tabulate7functorINS7_6detail15normal_iteratorINS7_10device_ptrIfEEEENS7_6system6detail7generic6detail22compute_sequence_valueIfvEElEEEEvT0_T1_,@function
        .size           _ZN3cub18CUB_300001_SM_10006detail8for_each13static_kernelINS2_12policy_hub_t12policy_500_tElN6thrust24THRUST_300001_SM_1000_NS8cuda_cub10__tabulate7functorINS7_6detail15normal_iteratorINS7_10device_ptrIfEEEENS7_6system6detail7generic6detail22compute_sequence_valueIfvEElEEEEvT0_T1_,(.L_x_46 - _ZN3cub18CUB_300001_SM_10006detail8for_each13static_kernelINS2_12policy_hub_t12policy_500_tElN6thrust24THRUST_300001_SM_1000_NS8cuda_cub10__tabulate7functorINS7_6detail15normal_iteratorINS7_10device_ptrIfEEEENS7_6system6detail7generic6detail22compute_sequence_valueIfvEElEEEEvT0_T1_)
        .other          _ZN3cub18CUB_300001_SM_10006detail8for_each13static_kernelINS2_12policy_hub_t12policy_500_tElN6thrust24THRUST_300001_SM_1000_NS8cuda_cub10__tabulate7functorINS7_6detail15normal_iteratorINS7_10device_ptrIfEEEENS7_6system6detail7generic6detail22compute_sequence_valueIfvEElEEEEvT0_T1_,@"STO_CUDA_ENTRY STV_DEFAULT"
_ZN3cub18CUB_300001_SM_10006detail8for_each13static_kernelINS2_12policy_hub_t12policy_500_tElN6thrust24THRUST_300001_SM_1000_NS8cuda_cub10__tabulate7functorINS7_6detail15normal_iteratorINS7_10device_ptrIfEEEENS7_6system6detail7generic6detail22compute_sequence_valueIfvEElEEEEvT0_T1_:
.text._ZN3cub18CUB_300001_SM_10006detail8for_each13static_kernelINS2_12policy_hub_t12policy_500_tElN6thrust24THRUST_300001_SM_1000_NS8cuda_cub10__tabulate7functorINS7_6detail15normal_iteratorINS7_10device_ptrIfEEEENS7_6system6detail7generic6detail22compute_sequence_valueIfvEElEEEEvT0_T1_:
        /* <DEDUP_REMOVED lines=11> */
[----:B------:R-:W1:Y:S01]  /*00b0*/  LDC.64 R10, c[0x0][0x390] ;  /* 0x0000e400ff0a7b82 */ /* 0x000e620000000a00 */
[----:B------:R-:W2:Y:S01]  /*00c0*/  LDCU.64 UR10, c[0x0][0x388] ;  /* 0x00007100ff0a77ac */ /* 0x000ea20008000a00 */
[----:B0-----:R-:W-:-:S05]  /*00d0*/  IADD3 R4, P0, PT, R4, UR4, RZ ;  /* 0x0000000404047c10 */ /* 0x001fca000ff1e0ff */
[----:B------:R-:W-:Y:S01]  /*00e0*/  IMAD.X R5, RZ, RZ, UR5, P0 ;  /* 0x00000005ff057e24 */ /* 0x000fe200080e06ff */
[----:B------:R-:W-:-:S03]  /*00f0*/  IADD3 R6, P0, PT, R4, 0x100, RZ ;  /* 0x0000010004067810 */ /* 0x000fc60007f1e0ff */
[----:B------:R-:W1:Y:S02]  /*0100*/  I2F.U64 R9, R4 ;  /* 0x0000000400097312 */ /* 0x000e640000301000 */
[----:B------:R-:W-:Y:S01]  /*0110*/  IMAD.X R7, RZ, RZ, R5, P0 ;  /* 0x000000ffff077224 */ /* 0x000fe200000e0605 */
[----:B--2---:R-:W-:-:S04]  /*0120*/  LEA R2, P0, R4, UR10, 0x2 ;  /* 0x0000000a04027c11 */ /* 0x004fc8000f8010ff */
[----:B------:R-:W-:Y:S01]  /*0130*/  LEA.HI.X R3, R4, UR11, R5, 0x2, P0 ;  /* 0x0000000b04037c11 */ /* 0x000fe200080f1405 */
[----:B------:R-:W0:Y:S01]  /*0140*/  I2F.U64 R7, R6 ;  /* 0x0000000600077312 */ /* 0x000e220000301000 */
[----:B-1----:R-:W-:-:S05]  /*0150*/  FFMA R9, R9, R11, R10 ;  /* 0x0000000b09097223 */ /* 0x002fca000000000a */
[----:B------:R-:W-:Y:S01]  /*0160*/  STG.E desc[UR8][R2.64], R9 ;  /* 0x0000000902007986 */ /* 0x000fe2000c101908 */
[----:B0-----:R-:W-:-:S05]  /*0170*/  FFMA R11, R7, R11, R10 ;  /* 0x0000000b070b7223 */ /* 0x001fca000000000a */
[----:B------:R-:W-:Y:S01]  /*0180*/  STG.E desc[UR8][R2.64+0x400], R11 ;  /* 0x0004000b02007986 */ /* 0x000fe2000c101908 */
[----:B------:R-:W-:Y:S05]  /*0190*/  EXIT ;  /* 0x000000000000794d */ /* 0x000fea0003800000 */
.L_x_36:
[----:B------:R-:W0:Y:S01]  /*01a0*/  S2R R2, SR_TID.X ;  /* 0x0000000000027919 */ /* 0x000e220000002100 */
[----:B------:R-:W-:Y:S01]  /*01b0*/  USHF.R.S32.HI UR7, URZ, 0x1f, UR6 ;  /* 0x0000001fff077899 */ /* 0x000fe20008011406 */
[----:B------:R-:W-:Y:S05]  /*01c0*/  BSSY.RECONVERGENT B0, `(.L_x_37) ;  /* 0x0000012000007945 */ /* 0x000fea0003800200 */
[----:B------:R-:W-:Y:S02]  /*01d0*/  IMAD.U32 R3, RZ, RZ, UR7 ;  /* 0x00000007ff037e24 */ /* 0x000fe4000f8e00ff */
[----:B------:R-:W-:Y:S01]  /*01e0*/  IMAD.U32 R4, RZ, RZ, UR7 ;  /* 0x00000007ff047e24 */ /* 0x000fe2000f8e00ff */
[C---:B0-----:R-:W-:Y:S01]  /*01f0*/  ISETP.LT.U32.AND P0, PT, R2.reuse, UR6, PT ;  /* 0x0000000602007c0c */ /* 0x041fe2000bf01070 */
[----:B------:R-:W-:-:S03]  /*0200*/  VIADD R0, R2, 0x100 ;  /* 0x0000010002007836 */ /* 0x000fc60000000000 */
[----:B------:R-:W-:Y:S02]  /*0210*/  ISETP.GT.AND.EX P0, PT, R3, RZ, PT, P0 ;  /* 0x000000ff0300720c */ /* 0x000fe40003f04300 */
[----:B------:R-:W-:-:S04]  /*0220*/  ISETP.LT.U32.AND P1, PT, R0, UR6, PT ;  /* 0x0000000600007c0c */ /* 0x000fc8000bf21070 */
[----:B------:R-:W-:-:S07]  /*0230*/  ISETP.GT.AND.EX P1, PT, R4, RZ, PT, P1 ;  /* 0x000000ff0400720c */ /* 0x000fce0003f24310 */
[----:B------:R-:W-:Y:S06]  /*0240*/  @!P0 BRA `(.L_x_38) ;  /* 0x0000000000248947 */ /* 0x000fec0003800000 */
[----:B------:R-:W-:Y:S01]  /*0250*/  IADD3 R2, P0, PT, R2, UR4, RZ ;  /* 0x0000000402027c10 */ /* 0x000fe2000ff1e0ff */
[----:B------:R-:W0:Y:S01]  /*0260*/  LDC.64 R8, c[0x0][0x390] ;  /* 0x0000e400ff087b82 */ /* 0x000e220000000a00 */
[----:B------:R-:W1:Y:S03]  /*0270*/  LDCU.64 UR10, c[0x0][0x388] ;  /* 0x00007100ff0a77ac */ /* 0x000e660008000a00 */
[----:B------:R-:W-:-:S04]  /*0280*/  IMAD.X R3, RZ, RZ, UR5, P0 ;  /* 0x00000005ff037e24 */ /* 0x000fc800080e06ff */
[----:B------:R-:W0:Y:S01]  /*0290*/  I2F.U64 R7, R2 ;  /* 0x0000000200077312 */ /* 0x000e220000301000 */
[----:B-1----:R-:W-:-:S04]  /*02a0*/  LEA R4, P0, R2, UR10, 0x2 ;  /* 0x0000000a02047c11 */ /* 0x002fc8000f8010ff */
[----:B------:R-:W-:Y:S01]  /*02b0*/  LEA.HI.X R5, R2, UR11, R3, 0x2, P0 ;  /* 0x0000000b02057c11 */ /* 0x000fe200080f1403 */
[----:B0-----:R-:W-:-:S05]  /*02c0*/  FFMA R7, R7, R9, R8 ;  /* 0x0000000907077223 */ /* 0x001fca0000000008 */
[----:B------:R0:W-:Y:S03]  /*02d0*/  STG.E desc[UR8][R4.64], R7 ;  /* 0x0000000704007986 */ /* 0x0001e6000c101908 */
.L_x_38:
[----:B------:R-:W-:Y:S05]  /*02e0*/  BSYNC.RECONVERGENT B0 ;  /* 0x0000000000007941 */ /* 0x000fea0003800200 */
.L_x_37:
[----:B------:R-:W-:Y:S05]  /*02f0*/  @!P1 EXIT ;  /* 0x000000000000994d */ /* 0x000fea0003800000 */
[----:B------:R-:W-:Y:S01]  /*0300*/  IADD3 R2, P0, PT, R0, UR4, RZ ;  /* 0x0000000400027c10 */ /* 0x000fe2000ff1e0ff */
[----:B------:R-:W1:Y:S01]  /*0310*/  LDC.64 R8, c[0x0][0x390] ;  /* 0x0000e400ff087b82 */ /* 0x000e620000000a00 */
[----:B------:R-:W2:Y:S03]  /*0320*/  LDCU.64 UR6, c[0x0][0x388] ;  /* 0x00007100ff0677ac */ /* 0x000ea60008000a00 */
[----:B------:R-:W-:-:S04]  /*0330*/  IMAD.X R3, RZ, RZ, UR5, P0 ;  /* 0x00000005ff037e24 */ /* 0x000fc800080e06ff */
[----:B0-----:R-:W1:Y:S01]  /*0340*/  I2F.U64 R7, R2 ;  /* 0x0000000200077312 */ /* 0x001e620000301000 */
[----:B--2---:R-:W-:-:S04]  /*0350*/  LEA R4, P0, R2, UR6, 0x2 ;  /* 0x0000000602047c11 */ /* 0x004fc8000f8010ff */
[----:B------:R-:W-:Y:S01]  /*0360*/  LEA.HI.X R5, R2, UR7, R3, 0x2, P0 ;  /* 0x0000000702057c11 */ /* 0x000fe200080f1403 */
[----:B-1----:R-:W-:-:S05]  /*0370*/  FFMA R7, R7, R9, R8 ;  /* 0x0000000907077223 */ /* 0x002fca0000000008 */
[----:B------:R-:W-:Y:S01]  /*0380*/  STG.E desc[UR8][R4.64], R7 ;  /* 0x0000000704007986 */ /* 0x000fe2000c101908 */
[----:B------:R-:W-:Y:S05]  /*0390*/  EXIT ;  /* 0x000000000000794d */ /* 0x000fea0003800000 */
.L_x_39:
        /* <DEDUP_REMOVED lines=14> */
.L_x_46:


//--------------------- .text._ZN3cub18CUB_300001_SM_10006detail8for_each13static_kernelINS2_12policy_hub_t12policy_500_tEmN6thrust24THRUST_300001_SM_1000_NS8cuda_cub20__uninitialized_fill7functorINS7_10device_ptrIfEEfEEEEvT0_T1_ --------------------------
	.section	.text._ZN3cub18CUB_300001_SM_10006detail8for_each13static_kernelINS2_12policy_hub_t12policy_500_tEmN6thrust24THRUST_300001_SM_1000_NS8cuda_cub20__uninitialized_fill7functorINS7_10device_ptrIfEEfEEEEvT0_T1_,"ax",@progbits
	.align	128
        .global         _ZN3cub18CUB_300001_SM_10006detail8for_each13static_kernelINS2_12policy_hub_t12policy_500_tEmN6thrust24THRUST_300001_SM_1000_NS8cuda_cub20__uninitialized_fill7functorINS7_10device_ptrIfEEfEEEEvT0_T1_
        .type           _ZN3cub18CUB_300001_SM_10006detail8for_each13static_kernelINS2_12policy_hub_t12policy_500_tEmN6thrust24THRUST_300001_SM_1000_NS8cuda_cub20__uninitialized_fill7functorINS7_10device_ptrIfEEfEEEEvT0_T1_,@function
        .size           _ZN3cub18CUB_300001_SM_10006detail8for_each13static_kernelINS2_12policy_hub_t12policy_500_tEmN6thrust24THRUST_300001_SM_1000_NS8cuda_cub20__uninitialized_fill7functorINS7_10device_ptrIfEEfEEEEvT0_T1_,(.L_x_47 - _ZN3cub18CUB_300001_SM_10006detail8for_each13static_kernelINS2_12policy_hub_t12policy_500_tEmN6thrust24THRUST_300001_SM_1000_NS8cuda_cub20__uninitialized_fill7functorINS7_10device_ptrIfEEfEEEEvT0_T1_)
        .other          _ZN3cub18CUB_300001_SM_10006detail8for_each13static_kernelINS2_12policy_hub_t12policy_500_tEmN6thrust24THRUST_300001_SM_1000_NS8cuda_cub20__uninitialized_fill7functorINS7_10device_ptrIfEEfEEEEvT0_T1_,@"STO_CUDA_ENTRY STV_DEFAULT"
_ZN3cub18CUB_300001_SM_10006detail8for_each13static_kernelINS2_12policy_hub_t12policy_500_tEmN6thrust24THRUST_300001_SM_1000_NS8cuda_cub20__uninitialized_fill7functorINS7_10device_ptrIfEEfEEEEvT0_T1_:
.text._ZN3cub18CUB_300001_SM_10006detail8for_each13static_kernelINS2_12policy_hub_t12policy_500_tEmN6thrust24THRUST_300001_SM_1000_NS8cuda_cub20__uninitialized_fill7functorINS7_10device_ptrIfEEfEEEEvT0_T1_:
        /* <DEDUP_REMOVED lines=8> */
[----:B------:R-:W-:-:S09]  /*0080*/  UISETP.GE.U32.AND.EX UP0, UPT, UR7, URZ, UPT, UP0 ;  /* 0x000000ff0700728c */ /* 0x000fd2000bf06100 */
[----:B--2---:R-:W-:Y:S05]  /*0090*/  BRA.U !UP0, `(.L_x_40) ;  /* 0x0000000108287547 */ /* 0x004fea000b800000 */
[----:B------:R-:W0:Y:S01]  /*00a0*/  S2R R0, SR_TID.X ;  /* 0x0000000000007919 */ /* 0x000e220000002100 */
[----:B------:R-:W1:Y:S01]  /*00b0*/  LDCU.64 UR6, c[0x0][0x388] ;  /* 0x00007100ff0677ac */ /* 0x000e620008000a00 */
[----:B------:R-:W2:Y:S01]  /*00c0*/  LDC R5, c[0x0][0x390] ;  /* 0x0000e400ff057b82 */ /* 0x000ea20000000800 */
[----:B0-----:R-:W-:-:S05]  /*00d0*/  IADD3 R0, P0, PT, R0, UR4, RZ ;  /* 0x0000000400007c10 */ /* 0x001fca000ff1e0ff */
[----:B------:R-:W-:Y:S01]  /*00e0*/  IMAD.X R3, RZ, RZ, UR5, P0 ;  /* 0x00000005ff037e24 */ /* 0x000fe200080e06ff */
[----:B-1----:R-:W-:-:S04]  /*00f0*/  LEA R2, P0, R0, UR6, 0x2 ;  /* 0x0000000600027c11 */ /* 0x002fc8000f8010ff */
[----:B------:R-:W-:-:S05]  /*0100*/  LEA.HI.X R3, R0, UR7, R3, 0x2, P0 ;  /* 0x0000000700037c11 */ /* 0x000fca00080f1403 */
[----:B--2---:R-:W-:Y:S04]  /*0110*/  STG.E desc[UR8][R2.64], R5 ;  /* 0x0000000502007986 */ /* 0x004fe8000c101908 */
[----:B------:R-:W-:Y:S01]  /*0120*/  STG.E desc[UR8][R2.64+0x400], R5 ;  /* 0x0004000502007986 */ /* 0x000fe2000c101908 */
[----:B------:R-:W-:Y:S05]  /*0130*/  EXIT ;  /* 0x000000000000794d */ /* 0x000fea0003800000 */
.L_x_40:
[----:B------:R-:W0:Y:S01]  /*0140*/  S2R R0, SR_TID.X ;  /* 0x0000000000007919 */ /* 0x000e220000002100 */
[----:B------:R-:W-:Y:S01]  /*0150*/  IMAD.U32 R2, RZ, RZ, UR7 ;  /* 0x00000007ff027e24 */ /* 0x000fe2000f8e00ff */
[----:B------:R-:W1:Y:S01]  /*0160*/  LDCU.64 UR10, c[0x0][0x388] ;  /* 0x00007100ff0a77ac */ /* 0x000e620008000a00 */
[----:B------:R-:W-:Y:S01]  /*0170*/  IMAD.U32 R4, RZ, RZ, UR7 ;  /* 0x00000007ff047e24 */ /* 0x000fe2000f8e00ff */
[----:B0-----:R-:W-:-:S04]  /*0180*/  ISETP.LT.U32.AND P0, PT, R0, UR6, PT ;  /* 0x0000000600007c0c */ /* 0x001fc8000bf01070 */
[----:B------:R-:W-:Y:S01]  /*0190*/  ISETP.GT.U32.AND.EX P0, PT, R2, RZ, PT, P0 ;  /* 0x000000ff0200720c */ /* 0x000fe20003f04100 */
[C---:B------:R-:W-:Y:S01]  /*01a0*/  VIADD R2, R0.reuse, 0x100 ;  /* 0x0000010000027836 */ /* 0x040fe20000000000 */
[----:B------:R-:W-:-:S04]  /*01b0*/  IADD3 R0, P2, PT, R0, UR4, RZ ;  /* 0x0000000400007c10 */ /* 0x000fc8000ff5e0ff */
[----:B------:R-:W-:Y:S01]  /*01c0*/  ISETP.LT.U32.AND P1, PT, R2, UR6, PT ;  /* 0x0000000602007c0c */ /* 0x000fe2000bf21070 */
[----:B------:R-:W-:Y:S01]  /*01d0*/  IMAD.X R3, RZ, RZ, UR5, P2 ;  /* 0x00000005ff037e24 */ /* 0x000fe200090e06ff */
[----:B-1----:R-:W-:Y:S02]  /*01e0*/  LEA R2, P2, R0, UR10, 0x2 ;  /* 0x0000000a00027c11 */ /* 0x002fe4000f8410ff */
[----:B------:R-:W-:Y:S02]  /*01f0*/  ISETP.GT.U32.AND.EX P1, PT, R4, RZ, PT, P1 ;  /* 0x000000ff0400720c */ /* 0x000fe40003f24110 */
[----:B------:R-:W-:Y:S01]  /*0200*/  LEA.HI.X R3, R0, UR11, R3, 0x2, P2 ;  /* 0x0000000b00037c11 */ /* 0x000fe200090f1403 */
[----:B------:R-:W0:Y:S04]  /*0210*/  @P0 LDC R5, c[0x0][0x390] ;  /* 0x0000e400ff050b82 */ /* 0x000e280000000800 */
[----:B0-----:R0:W-:Y:S06]  /*0220*/  @P0 STG.E desc[UR8][R2.64], R5 ;  /* 0x0000000502000986 */ /* 0x0011ec000c101908 */
[----:B------:R-:W-:Y:S05]  /*0230*/  @!P1 EXIT ;  /* 0x000000000000994d */ /* 0x000fea0003800000 */
[----:B0-----:R-:W0:Y:S02]  /*0240*/  LDC R5, c[0x0][0x390] ;  /* 0x0000e400ff057b82 */ /* 0x001e240000000800 */
[----:B0-----:R-:W-:Y:S01]  /*0250*/  STG.E desc[UR8][R2.64+0x400], R5 ;  /* 0x0004000502007986 */ /* 0x001fe2000c101908 */
[----:B------:R-:W-:Y:S05]  /*0260*/  EXIT ;  /* 0x000000000000794d */ /* 0x000fea0003800000 */
.L_x_41:
        /* <DEDUP_REMOVED lines=9> */
.L_x_47:


//--------------------- .text._ZN3cub18CUB_300001_SM_10006detail11EmptyKernelIvEEvv --------------------------
	.section	.text._ZN3cub18CUB_300001_SM_10006detail11EmptyKernelIvEEvv,"ax",@progbits
	.align	128
        .global         _ZN3cub18CUB_300001_SM_10006detail11EmptyKernelIvEEvv
        .type           _ZN3cub18CUB_300001_SM_10006detail11EmptyKernelIvEEvv,@function
        .size           _ZN3cub18CUB_300001_SM_10006detail11EmptyKernelIvEEvv,(.L_x_48 - _ZN3cub18CUB_300001_SM_10006detail11EmptyKernelIvEEvv)
        .other          _ZN3cub18CUB_300001_SM_10006detail11EmptyKernelIvEEvv,@"STO_CUDA_ENTRY STV_DEFAULT"
_ZN3cub18CUB_300001_SM_10006detail11EmptyKernelIvEEvv:
.text._ZN3cub18CUB_300001_SM_10006detail11EmptyKernelIvEEvv:
[----:B------:R-:W-:Y:S01]  /*0000*/  LDC R1, c[0x0][0x37c] ;  /* 0x0000df00ff017b82 */ /* 0x000fe20000000800 */
[----:B------:R-:W-:Y:S05]  /*0010*/  EXIT ;  /* 0x000000000000794d */ /* 0x000fea0003800000 */
.L_x_42:
        /* <DEDUP_REMOVED lines=14> */
.L_x_48:


//--------------------- .nv.shared.reserved.0     --------------------------
	.section	.nv.shared.reserved.0,"aw",@nobits
	.weak		__nv_reservedSMEM_offset_0_alias
	.size		__nv_reservedSMEM_offset_0_alias, 0, 64
	.other		__nv_reservedSMEM_offset_0_alias,@"STO_CUDA_RESERVED_SHARED STV_DEFAULT"
__nv_reservedSMEM_offset_0_alias:
	.zero		0
	.zero		64


//--------------------- .nv.global                --------------------------
	.section	.nv.global,"aw",@nobits
.nv.global:
	.type		_ZN34_INTERNAL_d0593241_4_k_cu_1bfc1b366thrust24THRUST_300001_SM_1000_NS12placeholders2_8E,@object
	.size		_ZN34_INTERNAL_d0593241_4_k_cu_1bfc1b366thrust24THRUST_300001_SM_1000_NS12placeholders2_8E,(_ZN34_INTERNAL_d0593241_4_k_cu_1bfc1b364cuda3std3__436_GLOBAL__N__d0593241_4_k_cu_1bfc1b366ignoreE - _ZN34_INTERNAL_d0593241_4_k_cu_1bfc1b366thrust24THRUST_300001_SM_1000_NS12placeholders2_8E)
_ZN34_INTERNAL_d0593241_4_k_cu_1bfc1b366thrust24THRUST_300001_SM_1000_NS12placeholders2_8E:
	.zero		1
	.type		_ZN34_INTERNAL_d0593241_4_k_cu_1bfc1b364cuda3std3__436_GLOBAL__N__d0593241_4_k_cu_1bfc1b366ignoreE,@object
	.size		_ZN34_INTERNAL_d0593241_4_k_cu_1bfc1b364cuda3std3__436_GLOBAL__N__d0593241_4_k_cu_1bfc1b366ignoreE,(_ZN34_INTERNAL_d0593241_4_k_cu_1bfc1b364cuda3std6ranges3__45__cpo4dataE - _ZN34_INTERNAL_d0593241_4_k_cu_1bfc1b364cuda3std3__436_GLOBAL__N__d0593241_4_k_cu_1bfc1b366ignoreE)
_ZN34_INTERNAL_d0593241_4_k_cu_1bfc1b364cuda3std3__436_GLOBAL__N__d0593241_4_k_cu_1bfc1b366ignoreE:
	.zero		1
	.type		_ZN34_INTERNAL_d0593241_4_k_cu_1bfc1b364cuda3std6ranges3__45__cpo4dataE,@object
	.size		_ZN34_INTERNAL_d0593241_4_k_cu_1bfc1b364cuda3std6ranges3__45__cpo4dataE,(_ZN34_INTERNAL_d0593241_4_k_cu_1bfc1b366thrust24THRUST_300001_SM_1000_NS6system3cpp3parE - _ZN34_INTERNAL_d0593241_4_k_cu_1bfc1b364cuda3std6ranges3__45__cpo4dataE)
_ZN34_INTERNAL_d0593241_4_k_cu_1bfc1b364cuda3std6ranges3__45__cpo4dataE:
	.zero		1
	.type		_ZN34_INTERNAL_d0593241_4_k_cu_1bfc1b366thrust24THRUST_300001_SM_1000_NS6system3cpp3parE,@object
	.size		_ZN34_INTERNAL_d0593241_4_k_cu_1bfc1b366thrust24THRUST_300001_SM_1000_NS6system3cpp3parE,(_ZN34_INTERNAL_d0593241_4_k_cu_1bfc1b364cuda3std3__45__cpo5beginE - _ZN34_INTERNAL_d0593241_4_k_cu_1bfc1b366thrust24THRUST_300001_SM_1000_NS6system3cpp3parE)
_ZN34_INTERNAL_d0593241_4_k_cu_1bfc1b366thrust24THRUST_300001_SM_1000_NS6system3cpp3parE:
	.zero		1
	.type		_ZN34_INTERNAL_d0593241_4_k_cu_1bfc1b364cuda3std3__45__cpo5beginE,@object
	.size		_ZN34_INTERNAL_d0593241_4_k_cu_1bfc1b364cuda3std3__45__cpo5beginE,(_ZN34_INTERNAL_d0593241_4_k_cu_1bfc1b364cuda3std6ranges3__45__cpo5beginE - _ZN34_INTERNAL_d0593241_4_k_cu_1bfc1b364cuda3std3__45__cpo5beginE)
_ZN34_INTERNAL_d0593241_4_k_cu_1bfc1b364cuda3std3__45__cpo5beginE:
	.zero		1
	.type		_ZN34_INTERNAL_d0593241_4_k_cu_1bfc1b364cuda3std6ranges3__45__cpo5beginE,@object
	.size		_ZN34_INTERNAL_d0593241_4_k_cu_1bfc1b364cuda3std6ranges3__45__cpo5beginE,(_ZN34_INTERNAL_d0593241_4_k_cu_1bfc1b366thrust24THRUST_300001_SM_1000_NS6deviceE - _ZN34_INTERNAL_d0593241_4_k_cu_1bfc1b364cuda3std6ranges3__45__cpo5beginE)
_ZN34_INTERNAL_d0593241_4_k_cu_1bfc1b364cuda3std6ranges3__45__cpo5beginE:
	.zero		1
	.type		_ZN34_INTERNAL_d0593241_4_k_cu_1bfc1b366thrust24THRUST_300001_SM_1000_NS6deviceE,@object
	.size		_ZN34_INTERNAL_d0593241_4_k_cu_1bfc1b366thrust24THRUST_300001_SM_1000_NS6deviceE,(_ZN34_INTERNAL_d0593241_4_k_cu_1bfc1b364cuda3std3__47nulloptE - _ZN34_INTERNAL_d0593241_4_k_cu_1bfc1b366thrust24THRUST_300001_SM_1000_NS6deviceE)
_ZN34_INTERNAL_d0593241_4_k_cu_1bfc1b366thrust24THRUST_300001_SM_1000_NS6deviceE:
	.zero		1
	.type		_ZN34_INTERNAL_d0593241_4_k_cu_1bfc1b364cuda3std3__47nulloptE,@object
	.size		_ZN34_INTERNAL_d0593241_4_k_cu_1bfc1b364cuda3std3__47nulloptE,(_ZN34_INTERNAL_d0593241_4_k_cu_1bfc1b364cuda3std6ranges3__45__cpo8distanceE - _ZN34_INTERNAL_d0593241_4_k_cu_1bfc1b364cuda3std3__47nulloptE)
_ZN34_INTERNAL_d0593241_4_k_cu_1bfc1b364cuda3std3__47nulloptE:
	.zero		1
	.type		_ZN34_INTERNAL_d0593241_4_k_cu_1bfc1b364cuda3std6ranges3__45__cpo8distanceE,@object
	.size		_ZN34_INTERNAL_d0593241_4_k_cu_1bfc1b364cuda3std6ranges3__45__cpo8distanceE,(_ZN34_INTERNAL_d0593241_4_k_cu_1bfc1b366thrust24THRUST_300001_SM_1000_NS12placeholders2_4E - _ZN34_INTERNAL_d0593241_4_k_cu_1bfc1b364cuda3std6ranges3__45__cpo8distanceE)
_ZN34_INTERNAL_d0593241_4_k_cu_1bfc1b364cuda3std6ranges3__45__cpo8distanceE:
	.zero		1
	.type		_ZN34_INTERNAL_d0593241_4_k_cu_1bfc1b366thrust24THRUST_300001_SM_1000_NS12placeholders2_4E,@object
	.size		_ZN34_INTERNAL_d0593241_4_k_cu_1bfc1b366thrust24THRUST_300001_SM_1000_NS12placeholders2_4E,(_ZN34_INTERNAL_d0593241_4_k_cu_1bfc1b364cuda3std3__45__cpo6rbeginE - _ZN34_INTERNAL_d0593241_4_k_cu_1bfc1b366thrust24THRUST_300001_SM_1000_NS12placeholders2_4E)
_ZN34_INTERNAL_d0593241_4_k_cu_1bfc1b366thrust24THRUST_300001_SM_1000_NS12placeholders2_4E:
	.zero		1
	.type		_ZN34_INTERNAL_d0593241_4_k_cu_1bfc1b364cuda3std3__45__cpo6rbeginE,@object
	.size		_ZN34_INTERNAL_d0593241_4_k_cu_1bfc1b364cuda3std3__45__cpo6rbeginE,(_ZN34_INTERNAL_d0593241_4_k_cu_1bfc1b364cuda3std6ranges3__45__cpo7advanceE - _ZN34_INTERNAL_d0593241_4_k_cu_1bfc1b364cuda3std3__45__cpo6rbeginE)
_ZN34_INTERNAL_d0593241_4_k_cu_1bfc1b364cuda3std3__45__cpo6rbeginE:
	.zero		1
	.type		_ZN34_INTERNAL_d0593241_4_k_cu_1bfc1b364cuda3std6ranges3__45__cpo7advanceE,@object
	.size		_ZN34_INTERNAL_d0593241_4_k_cu_1bfc1b364cuda3std6ranges3__45__cpo7advanceE,(_ZN34_INTERNAL_d0593241_4_k_cu_1bfc1b366thrust24THRUST_300001_SM_1000_NS12placeholders3_10E - _ZN34_INTERNAL_d0593241_4_k_cu_1bfc1b364cuda3std6ranges3__45__cpo7advanceE)
_ZN34_INTERNAL_d0593241_4_k_cu_1bfc1b364cuda3std6ranges3__45__cpo7advanceE:
	.zero		1
	.type		_ZN34_INTERNAL_d0593241_4_k_cu_1bfc1b366thrust24THRUST_300001_SM_1000_NS12placeholders3_10E,@object
	.size		_ZN34_INTERNAL_d0593241_4_k_cu_1bfc1b366thrust24THRUST_300001_SM_1000_NS12placeholders3_10E,(_ZN34_INTERNAL_d0593241_4_k_cu_1bfc1b364cuda3std3__48in_placeE - _ZN34_INTERNAL_d0593241_4_k_cu_1bfc1b366thrust24THRUST_300001_SM_1000_NS12placeholders3_10E)
_ZN34_INTERNAL_d0593241_4_k_cu_1bfc1b366thrust24THRUST_300001_SM_1000_NS12placeholders3_10E:
	.zero		1
	.type		_ZN34_INTERNAL_d0593241_4_k_cu_1bfc1b364cuda3std3__48in_placeE,@object
	.size		_ZN34_INTERNAL_d0593241_4_k_cu_1bfc1b364cuda3std3__48in_placeE,(_ZN34_INTERNAL_d0593241_4_k_cu_1bfc1b364cuda3std6ranges3__45__cpo4sizeE - _ZN34_INTERNAL_d0593241_4_k_cu_1bfc1b364cuda3std3__48in_placeE)
_ZN34_INTERNAL_d0593241_4_k_cu_1bfc1b364cuda3std3__48in_placeE:
	.zero		1
	.type		_ZN34_INTERNAL_d0593241_4_k_cu_1bfc1b364cuda3std6ranges3__45__cpo4sizeE,@object
	.size		_ZN34_INTERNAL_d0593241_4_k_cu_1bfc1b364cuda3std6ranges3__45__cpo4sizeE,(_ZN34_INTERNAL_d0593241_4_k_cu_1bfc1b366thrust24THRUST_300001_SM_1000_NS12placeholders2_2E - _ZN34_INTERNAL_d0593241_4_k_cu_1bfc1b364cuda3std6ranges3__45__cpo4sizeE)
_ZN34_INTERNAL_d0593241_4_k_cu_1bfc1b364cuda3std6ranges3__45__cpo4sizeE:
	.zero		1
	.type		_ZN34_INTERNAL_d0593241_4_k_cu_1bfc1b366thrust24THRUST_300001_SM_1000_NS12placeholders2_2E,@object
	.size		_ZN34_INTERNAL_d0593241_4_k_cu_1bfc1b366thrust24THRUST_300001_SM_1000_NS12placeholders2_2E,(_ZN34_INTERNAL_d0593241_4_k_cu_1bfc1b364cuda3std3__45__cpo6cbeginE - _ZN34_INTERNAL_d0593241_4_k_cu_1bfc1b366thrust24THRUST_300001_SM_1000_NS12placeholders2_2E)
_ZN34_INTERNAL_d0593241_4_k_cu_1bfc1b366thrust24THRUST_300001_SM_1000_NS12placeholders2_2E:
	.zero		1
	.type		_ZN34_INTERNAL_d0593241_4_k_cu_1bfc1b364cuda3std3__45__cpo6cbeginE,@object
	.size		_ZN34_INTERNAL_d0593241_4_k_cu_1bfc1b364cuda3std3__45__cpo6cbeginE,(_ZN34_INTERNAL_d0593241_4_k_cu_1bfc1b364cuda3std6ranges3__45__cpo6cbeginE - _ZN34_INTERNAL_d0593241_4_k_cu_1bfc1b364cuda3std3__45__cpo6cbeginE)
_ZN34_INTERNAL_d0593241_4_k_cu_1bfc1b364cuda3std3__45__cpo6cbeginE:
	.zero		1
	.type		_ZN34_INTERNAL_d0593241_4_k_cu_1bfc1b364cuda3std6ranges3__45__cpo6cbeginE,@object
	.size		_ZN34_INTERNAL_d0593241_4_k_cu_1bfc1b364cuda3std6ranges3__45__cpo6cbeginE,(_ZN34_INTERNAL_d0593241_4_k_cu_1bfc1b366thrust24THRUST_300001_SM_1000_NS12placeholders2_6E - _ZN34_INTERNAL_d0593241_4_k_cu_1bfc1b364cuda3std6ranges3__45__cpo6cbeginE)
_ZN34_INTERNAL_d0593241_4_k_cu_1bfc1b364cuda3std6ranges3__45__cpo6cbeginE:
	.zero		1
	.type		_ZN34_INTERNAL_d0593241_4_k_cu_1bfc1b366thrust24THRUST_300001_SM_1000_NS12placeholders2_6E,@object
	.size		_ZN34_INTERNAL_d0593241_4_k_cu_1bfc1b366thrust24THRUST_300001_SM_1000_NS12placeholders2_6E,(_ZN34_INTERNAL_d0593241_4_k_cu_1bfc1b364cuda3std3__45__cpo7crbeginE - _ZN34_INTERNAL_d0593241_4_k_cu_1bfc1b366thrust24THRUST_300001_SM_1000_NS12placeholders2_6E)
_ZN34_INTERNAL_d0593241_4_k_cu_1bfc1b366thrust24THRUST_300001_SM_1000_NS12placeholders2_6E:
	.zero		1
	.type		_ZN34_INTERNAL_d0593241_4_k_cu_1bfc1b364cuda3std3__45__cpo7crbeginE,@object
	.size		_ZN34_INTERNAL_d0593241_4_k_cu_1bfc1b364cuda3std3__45__cpo7crbeginE,(_ZN34_INTERNAL_d0593241_4_k_cu_1bfc1b364cuda3std6ranges3__45__cpo4nextE - _ZN34_INTERNAL_d0593241_4_k_cu_1bfc1b364cuda3std3__45__cpo7crbeginE)
_ZN34_INTERNAL_d0593241_4_k_cu_1bfc1b364cuda3std3__45__cpo7crbeginE:
	.zero		1
	.type		_ZN34_INTERNAL_d0593241_4_k_cu_1bfc1b364cuda3std6ranges3__45__cpo4nextE,@object
	.size		_ZN34_INTERNAL_d0593241_4_k_cu_1bfc1b364cuda3std6ranges3__45__cpo4nextE,(_ZN34_INTERNAL_d0593241_4_k_cu_1bfc1b364cuda3std6ranges3__45__cpo4swapE - _ZN34_INTERNAL_d0593241_4_k_cu_1bfc1b364cuda3std6ranges3__45__cpo4nextE)
_ZN34_INTERNAL_d0593241_4_k_cu_1bfc1b364cuda3std6ranges3__45__cpo4nextE:
	.zero		1
	.type		_ZN34_INTERNAL_d0593241_4_k_cu_1bfc1b364cuda3std6ranges3__45__cpo4swapE,@object
	.size		_ZN34_INTERNAL_d0593241_4_k_cu_1bfc1b364cuda3std6ranges3__45__cpo4swapE,(_ZN34_INTERNAL_d0593241_4_k_cu_1bfc1b366thrust24THRUST_300001_SM_1000_NS8cuda_cub10par_nosyncE - _ZN34_INTERNAL_d0593241_4_k_cu_1bfc1b364cuda3std6ranges3__45__cpo4swapE)
_ZN34_INTERNAL_d0593241_4_k_cu_1bfc1b364cuda3std6ranges3__45__cpo4swapE:
	.zero		1
	.type		_ZN34_INTERNAL_d0593241_4_k_cu_1bfc1b366thrust24THRUST_300001_SM_1000_NS8cuda_cub10par_nosyncE,@object
	.size		_ZN34_INTERNAL_d0593241_4_k_cu_1bfc1b366thrust24THRUST_300001_SM_1000_NS8cuda_cub10par_nosyncE,(_ZN34_INTERNAL_d0593241_4_k_cu_1bfc1b366thrust24THRUST_300001_SM_1000_NS3seqE - _ZN34_INTERNAL_d0593241_4_k_cu_1bfc1b366thrust24THRUST_300001_SM_1000_NS8cuda_cub10par_nosyncE)
_ZN34_INTERNAL_d0593241_4_k_cu_1bfc1b366thrust24THRUST_300001_SM_1000_NS8cuda_cub10par_nosyncE:
	.zero		1
	.type		_ZN34_INTERNAL_d0593241_4_k_cu_1bfc1b366thrust24THRUST_300001_SM_1000_NS3seqE,@object
	.size		_ZN34_INTERNAL_d0593241_4_k_cu_1bfc1b366thrust24THRUST_300001_SM_1000_NS3seqE,(_ZN34_INTERNAL_d0593241_4_k_cu_1bfc1b364cuda3std3__420unreachable_sentinelE - _ZN34_INTERNAL_d0593241_4_k_cu_1bfc1b366thrust24THRUST_300001_SM_1000_NS3seqE)
_ZN34_INTERNAL_d0593241_4_k_cu_1bfc1b366thrust24THRUST_300001_SM_1000_NS3seqE:
	.zero		1
	.type		_ZN34_INTERNAL_d0593241_4_k_cu_1bfc1b364cuda3std3__420unreachable_sentinelE,@object
	.size		_ZN34_INTERNAL_d0593241_4_k_cu_1bfc1b364cuda3std3__420unreachable_sentinelE,(_ZN34_INTERNAL_d0593241_4_k_cu_1bfc1b364cuda3std6ranges3__45__cpo5ssizeE - _ZN34_INTERNAL_d0593241_4_k_cu_1bfc1b364cuda3std3__420unreachable_sentinelE)
_ZN34_INTERNAL_d0593241_4_k_cu_1bfc1b364cuda3std3__420unreachable_sentinelE:
	.zero		1
	.type		_ZN34_INTERNAL_d0593241_4_k_cu_1bfc1b364cuda3std6ranges3__45__cpo5ssizeE,@object
	.size		_ZN34_INTERNAL_d0593241_4_k_cu_1bfc1b364cuda3std6ranges3__45__cpo5ssizeE,(_ZN34_INTERNAL_d0593241_4_k_cu_1bfc1b366thrust24THRUST_300001_SM_1000_NS12placeholders2_3E - _ZN34_INTERNAL_d0593241_4_k_cu_1bfc1b364cuda3std6ranges3__45__cpo5ssizeE)
_ZN34_INTERNAL_d0593241_4_k_cu_1bfc1b364cuda3std6ranges3__45__cpo5ssizeE:
	.zero		1
	.type		_ZN34_INTERNAL_d0593241_4_k_cu_1bfc1b366thrust24THRUST_300001_SM_1000_NS12placeholders2_3E,@object
	.size		_ZN34_INTERNAL_d0593241_4_k_cu_1bfc1b366thrust24THRUST_300001_SM_1000_NS12placeholders2_3E,(_ZN34_INTERNAL_d0593241_4_k_cu_1bfc1b364cuda3std3__45__cpo4cendE - _ZN34_INTERNAL_d0593241_4_k_cu_1bfc1b366thrust24THRUST_300001_SM_1000_NS12placeholders2_3E)
_ZN34_INTERNAL_d0593241_4_k_cu_1bfc1b366thrust24THRUST_300001_SM_1000_NS12placeholders2_3E:
	.zero		1
	.type		_ZN34_INTERNAL_d0593241_4_k_cu_1bfc1b364cuda3std3__45__cpo4cendE,@object
	.size		_ZN34_INTERNAL_d0593241_4_k_cu_1bfc1b364cuda3std3__45__cpo4cendE,(_ZN34_INTERNAL_d0593241_4_k_cu_1bfc1b364cuda3std6ranges3__45__cpo4cendE - _ZN34_INTERNAL_d0593241_4_k_cu_1bfc1b364cuda3std3__45__cpo4cendE)
_ZN34_INTERNAL_d0593241_4_k_cu_1bfc1b364cuda3std3__45__cpo4cendE:
	.zero		1
	.type		_ZN34_INTERNAL_d0593241_4_k_cu_1bfc1b364cuda3std6ranges3__45__cpo4cendE,@object
	.size		_ZN34_INTERNAL_d0593241_4_k_cu_1bfc1b364cuda3std6ranges3__45__cpo4cendE,(_ZN34_INTERNAL_d0593241_4_k_cu_1bfc1b366thrust24THRUST_300001_SM_1000_NS12placeholders2_7E - _ZN34_INTERNAL_d0593241_4_k_cu_1bfc1b364cuda3std6ranges3__45__cpo4cendE)
_ZN34_INTERNAL_d0593241_4_k_cu_1bfc1b364cuda3std6ranges3__45__cpo4cendE:
	.zero		1
	.type		_ZN34_INTERNAL_d0593241_4_k_cu_1bfc1b366thrust24THRUST_300001_SM_1000_NS12placeholders2_7E,@object
	.size		_ZN34_INTERNAL_d0593241_4_k_cu_1bfc1b366thrust24THRUST_300001_SM_1000_NS12placeholders2_7E,(_ZN34_INTERNAL_d0593241_4_k_cu_1bfc1b364cuda3std3__45__cpo5crendE - _ZN34_INTERNAL_d0593241_4_k_cu_1bfc1b366thrust24THRUST_300001_SM_1000_NS12placeholders2_7E)
_ZN34_INTERNAL_d0593241_4_k_cu_1bfc1b366thrust24THRUST_300001_SM_1000_NS12placeholders2_7E:
	.zero		1
	.type		_ZN34_INTERNAL_d0593241_4_k_cu_1bfc1b364cuda3std3__45__cpo5crendE,@object
	.size		_ZN34_INTERNAL_d0593241_4_k_cu_1bfc1b364cuda3std3__45__cpo5crendE,(_ZN34_INTERNAL_d0593241_4_k_cu_1bfc1b364cuda3std6ranges3__45__cpo4prevE - _ZN34_INTERNAL_d0593241_4_k_cu_1bfc1b364cuda3std3__45__cpo5crendE)
_ZN34_INTERNAL_d0593241_4_k_cu_1bfc1b364cuda3std3__45__cpo5crendE:
	.zero		1
	.type		_ZN34_INTERNAL_d0593241_4_k_cu_1bfc1b364cuda3std6ranges3__45__cpo4prevE,@object
	.size		_ZN34_INTERNAL_d0593241_4_k_cu_1bfc1b364cuda3std6ranges3__45__cpo4prevE,(_ZN34_INTERNAL_d0593241_4_k_cu_1bfc1b364cuda3std6ranges3__45__cpo9iter_moveE - _ZN34_INTERNAL_d0593241_4_k_cu_1bfc1b364cuda3std6ranges3__45__cpo4prevE)
_ZN34_INTERNAL_d0593241_4_k_cu_1bfc1b364cuda3std6ranges3__45__cpo4prevE:
	.zero		1
	.type		_ZN34_INTERNAL_d0593241_4_k_cu_1bfc1b364cuda3std6ranges3__45__cpo9iter_moveE,@object
	.size		_ZN34_INTERNAL_d0593241_4_k_cu_1bfc1b364cuda3std6ranges3__45__cpo9iter_moveE,(_ZN34_INTERNAL_d0593241_4_k_cu_1bfc1b366thrust24THRUST_300001_SM_1000_NS6system6detail10sequential3seqE - _ZN34_INTERNAL_d0593241_4_k_cu_1bfc1b364cuda3std6ranges3__45__cpo9iter_moveE)
_ZN34_INTERNAL_d0593241_4_k_cu_1bfc1b364cuda3std6ranges3__45__cpo9iter_moveE:
	.zero		1
	.type		_ZN34_INTERNAL_d0593241_4_k_cu_1bfc1b366thrust24THRUST_300001_SM_1000_NS6system6detail10sequential3seqE,@object
	.size		_ZN34_INTERNAL_d0593241_4_k_cu_1bfc1b366thrust24THRUST_300001_SM_1000_NS6system6detail10sequential3seqE,(_ZN34_INTERNAL_d0593241_4_k_cu_1bfc1b366thrust24THRUST_300001_SM_1000_NS12placeholders2_9E - _ZN34_INTERNAL_d0593241_4_k_cu_1bfc1b366thrust24THRUST_300001_SM_1000_NS6system6detail10sequential3seqE)
_ZN34_INTERNAL_d0593241_4_k_cu_1bfc1b366thrust24THRUST_300001_SM_1000_NS6system6detail10sequential3seqE:
	.zero		1
	.type		_ZN34_INTERNAL_d0593241_4_k_cu_1bfc1b366thrust24THRUST_300001_SM_1000_NS12placeholders2_9E,@object
	.size		_ZN34_INTERNAL_d0593241_4_k_cu_1bfc1b366thrust24THRUST_300001_SM_1000_NS12placeholders2_9E,(_ZN34_INTERNAL_d0593241_4_k_cu_1bfc1b364cuda3std3__419piecewise_constructE - _ZN34_INTERNAL_d0593241_4_k_cu_1bfc1b366thrust24THRUST_300001_SM_1000_NS12placeholders2_9E)
_ZN34_INTERNAL_d0593241_4_k_cu_1bfc1b366thrust24THRUST_300001_SM_1000_NS12placeholders2_9E:
	.zero		1
	.type		_ZN34_INTERNAL_d0593241_4_k_cu_1bfc1b364cuda3std3__419piecewise_constructE,@object
	.size		_ZN34_INTERNAL_d0593241_4_k_cu_1bfc1b364cuda3std3__419piecewise_constructE,(_ZN34_INTERNAL_d0593241_4_k_cu_1bfc1b364cuda3std6ranges3__45__cpo5cdataE - _ZN34_INTERNAL_d0593241_4_k_cu_1bfc1b364cuda3std3__419piecewise_constructE)
_ZN34_INTERNAL_d0593241_4_k_cu_1bfc1b364cuda3std3__419piecewise_constructE:
	.zero		1
	.type		_ZN34_INTERNAL_d0593241_4_k_cu_1bfc1b364cuda3std6ranges3__45__cpo5cdataE,@object
	.size		_ZN34_INTERNAL_d0593241_4_k_cu_1bfc1b364cuda3std6ranges3__45__cpo5cdataE,(_ZN34_INTERNAL_d0593241_4_k_cu_1bfc1b366thrust24THRUST_300001_SM_1000_NS12placeholders2_1E - _ZN34_INTERNAL_d0593241_4_k_cu_1bfc1b364cuda3std6ranges3__45__cpo5cdataE)
_ZN34_INTERNAL_d0593241_4_k_cu_1bfc1b364cuda3std6ranges3__45__cpo5cdataE:
	.zero		1
	.type		_ZN34_INTERNAL_d0593241_4_k_cu_1bfc1b366thrust24THRUST_300001_SM_1000_NS12placeholders2_1E,@object
	.size		_ZN34_INTERNAL_d0593241_4_k_cu_1bfc1b366thrust24THRUST_300001_SM_1000_NS12placeholders2_1E,(_ZN34_INTERNAL_d0593241_4_k_cu_1bfc1b364cuda3std3__45__cpo3endE - _ZN34_INTERNAL_d0593241_4_k_cu_1bfc1b366thrust24THRUST_300001_SM_1000_NS12placeholders2_1E)
_ZN34_INTERNAL_d0593241_4_k_cu_1bfc1b366thrust24THRUST_300001_SM_1000_NS12placeholders2_1E:
	.zero		1
	.type		_ZN34_INTERNAL_d0593241_4_k_cu_1bfc1b364cuda3std3__45__cpo3endE,@object
	.size		_ZN34_INTERNAL_d0593241_4_k_cu_1bfc1b364cuda3std3__45__cpo3endE,(_ZN34_INTERNAL_d0593241_4_k_cu_1bfc1b364cuda3std6ranges3__45__cpo3endE - _ZN34_INTERNAL_d0593241_4_k_cu_1bfc1b364cuda3std3__45__cpo3endE)
_ZN34_INTERNAL_d0593241_4_k_cu_1bfc1b364cuda3std3__45__cpo3endE:
	.zero		1
	.type		_ZN34_INTERNAL_d0593241_4_k_cu_1bfc1b364cuda3std6ranges3__45__cpo3endE,@object
	.size		_ZN34_INTERNAL_d0593241_4_k_cu_1bfc1b364cuda3std6ranges3__45__cpo3endE,(_ZN34_INTERNAL_d0593241_4_k_cu_1bfc1b366thrust24THRUST_300001_SM_1000_NS12placeholders2_5E - _ZN34_INTERNAL_d0593241_4_k_cu_1bfc1b364cuda3std6ranges3__45__cpo3endE)
_ZN34_INTERNAL_d0593241_4_k_cu_1bfc1b364cuda3std6ranges3__45__cpo3endE:
	.zero		1
	.type		_ZN34_INTERNAL_d0593241_4_k_cu_1bfc1b366thrust24THRUST_300001_SM_1000_NS12placeholders2_5E,@object
	.size		_ZN34_INTERNAL_d0593241_4_k_cu_1bfc1b366thrust24THRUST_300001_SM_1000_NS12placeholders2_5E,(_ZN34_INTERNAL_d0593241_4_k_cu_1bfc1b364cuda3std3__45__cpo4rendE - _ZN34_INTERNAL_d0593241_4_k_cu_1bfc1b366thrust24THRUST_300001_SM_1000_NS12placeholders2_5E)
_ZN34_INTERNAL_d0593241_4_k_cu_1bfc1b366thrust24THRUST_300001_SM_1000_NS12placeholders2_5E:
	.zero		1
	.type		_ZN34_INTERNAL_d0593241_4_k_cu_1bfc1b364cuda3std3__45__cpo4rendE,@object
	.size		_ZN34_INTERNAL_d0593241_4_k_cu_1bfc1b364cuda3std3__45__cpo4rendE,(_ZN34_INTERNAL_d0593241_4_k_cu_1bfc1b364cuda3std6ranges3__45__cpo9iter_swapE - _ZN34_INTERNAL_d0593241_4_k_cu_1bfc1b364cuda3std3__45__cpo4rendE)
_ZN34_INTERNAL_d0593241_4_k_cu_1bfc1b364cuda3std3__45__cpo4rendE:
	.zero		1
	.type		_ZN34_INTERNAL_d0593241_4_k_cu_1bfc1b364cuda3std6ranges3__45__cpo9iter_swapE,@object
	.size		_ZN34_INTERNAL_d0593241_4_k_cu_1bfc1b364cuda3std6ranges3__45__cpo9iter_swapE,(_ZN34_INTERNAL_d0593241_4_k_cu_1bfc1b364cuda3std3__48unexpectE - _ZN34_INTERNAL_d0593241_4_k_cu_1bfc1b364cuda3std6ranges3__45__cpo9iter_swapE)
_ZN34_INTERNAL_d0593241_4_k_cu_1bfc1b364cuda3std6ranges3__45__cpo9iter_swapE:
	.zero		1
	.type		_ZN34_INTERNAL_d0593241_4_k_cu_1bfc1b364cuda3std3__48unexpectE,@object
	.size		_ZN34_INTERNAL_d0593241_4_k_cu_1bfc1b364cuda3std3__48unexpectE,(_ZN34_INTERNAL_d0593241_4_k_cu_1bfc1b366thrust24THRUST_300001_SM_1000_NS8cuda_cub3parE - _ZN34_INTERNAL_d0593241_4_k_cu_1bfc1b364cuda3std3__48unexpectE)
_ZN34_INTERNAL_d0593241_4_k_cu_1bfc1b364cuda3std3__48unexpectE:
	.zero		1
	.type		_ZN34_INTERNAL_d0593241_4_k_cu_1bfc1b366thrust24THRUST_300001_SM_1000_NS8cuda_cub3parE,@object
	.size		_ZN34_INTERNAL_d0593241_4_k_cu_1bfc1b366thrust24THRUST_300001_SM_1000_NS8cuda_cub3parE,(.L_29 - _ZN34_INTERNAL_d0593241_4_k_cu_1bfc1b366thrust24THRUST_300001_SM_1000_NS8cuda_cub3parE)
_ZN34_INTERNAL_d0593241_4_k_cu_1bfc1b366thrust24THRUST_300001_SM_1000_NS8cuda_cub3parE:
	.zero		1
.L_29:


//--------------------- .nv.constant0._ZN3cub18CUB_300001_SM_10006detail9transform16transform_kernelINS2_10policy_hubILb1EN4cuda3std3__45tupleIJN6thrust24THRUST_300001_SM_1000_NS6detail15normal_iteratorINSA_10device_ptrIfEEEESF_EEEE10policy1000El13saxpy_functorSF_JPfSK_EEEvT0_iT1_T2_DpNS2_10kernel_argIT3_EE --------------------------
	.section	.nv.constant0._ZN3cub18CUB_300001_SM_10006detail9transform16transform_kernelINS2_10policy_hubILb1EN4cuda3std3__45tupleIJN6thrust24THRUST_300001_SM_1000_NS6detail15normal_iteratorINSA_10device_ptrIfEEEESF_EEEE10policy1000El13saxpy_functorSF_JPfSK_EEEvT0_iT1_T2_DpNS2_10kernel_argIT3_EE,"a",@progbits
	.sectionflags	@""
	.align	4
.nv.constant0._ZN3cub18CUB_300001_SM_10006detail9transform16transform_kernelINS2_10policy_hubILb1EN4cuda3std3__45tupleIJN6thrust24THRUST_300001_SM_1000_NS6detail15normal_iteratorINSA_10device_ptrIfEEEESF_EEEE10policy1000El13saxpy_functorSF_JPfSK_EEEvT0_iT1_T2_DpNS2_10kernel_argIT3_EE:
	.zero		952


//--------------------- .nv.constant0._ZN3cub18CUB_300001_SM_10006detail9transform16transform_kernelINS2_10policy_hubILb1EN4cuda3std3__45tupleIJN6thrust24THRUST_300001_SM_1000_NS6detail15normal_iteratorINSA_10device_ptrIfEEEESF_EEEE10policy1000Ei13saxpy_functorSF_JPfSK_EEEvT0_iT1_T2_DpNS2_10kernel_argIT3_EE --------------------------
	.section	.nv.constant0._ZN3cub18CUB_300001_SM_10006detail9transform16transform_kernelINS2_10policy_hubILb1EN4cuda3std3__45tupleIJN6thrust24THRUST_300001_SM_1000_NS6detail15normal_iteratorINSA_10device_ptrIfEEEESF_EEEE10policy1000Ei13saxpy_functorSF_JPfSK_EEEvT0_iT1_T2_DpNS2_10kernel_argIT3_EE,"a",@progbits
	.sectionflags	@""
	.align	4
.nv.constant0._ZN3cub18CUB_300001_SM_10006detail9transform16transform_kernelINS2_10policy_hubILb1EN4cuda3std3__45tupleIJN6thrust24THRUST_300001_SM_1000_NS6detail15normal_iteratorINSA_10device_ptrIfEEEESF_EEEE10policy1000Ei13saxpy_functorSF_JPfSK_EEEvT0_iT1_T2_DpNS2_10kernel_argIT3_EE:
	.zero		952


//--------------------- .nv.constant0._ZN3cub18CUB_300001_SM_10006detail8for_each13static_kernelINS2_12policy_hub_t12policy_500_tElN6thrust24THRUST_300001_SM_1000_NS8cuda_cub6__fill7functorINS7_6detail15normal_iteratorINS7_10device_ptrIfEEEEdEEEEvT0_T1_ --------------------------
	.section	.nv.constant0._ZN3cub18CUB_300001_SM_10006detail8for_each13static_kernelINS2_12policy_hub_t12policy_500_tElN6thrust24THRUST_300001_SM_1000_NS8cuda_cub6__fill7functorINS7_6detail15normal_iteratorINS7_10device_ptrIfEEEEdEEEEvT0_T1_,"a",@progbits
	.sectionflags	@""
	.align	4
.nv.constant0._ZN3cub18CUB_300001_SM_10006detail8for_each13static_kernelINS2_12policy_hub_t12policy_500_tElN6thrust24THRUST_300001_SM_1000_NS8cuda_cub6__fill7functorINS7_6detail15normal_iteratorINS7_10device_ptrIfEEEEdEEEEvT0_T1_:
	.zero		920


//--------------------- .nv.constant0._ZN3cub18CUB_300001_SM_10006detail8for_each13static_kernelINS2_12policy_hub_t12policy_500_tElN6thrust24THRUST_300001_SM_1000_NS8cuda_cub10__tabulate7functorINS7_6detail15normal_iteratorINS7_10device_ptrIfEEEENS7_6system6detail7generic6detail22compute_sequence_valueIfvEElEEEEvT0_T1_ --------------------------
	.section	.nv.constant0._ZN3cub18CUB_300001_SM_10006detail8for_each13static_kernelINS2_12policy_hub_t12policy_500_tElN6thrust24THRUST_300001_SM_1000_NS8cuda_cub10__tabulate7functorINS7_6detail15normal_iteratorINS7_10device_ptrIfEEEENS7_6system6detail7generic6detail22compute_sequence_valueIfvEElEEEEvT0_T1_,"a",@progbits
	.sectionflags	@""
	.align	4
.nv.constant0._ZN3cub18CUB_300001_SM_10006detail8for_each13static_kernelINS2_12policy_hub_t12policy_500_tElN6thrust24THRUST_300001_SM_1000_NS8cuda_cub10__tabulate7functorINS7_6detail15normal_iteratorINS7_10device_ptrIfEEEENS7_6system6detail7generic6detail22compute_sequence_valueIfvEElEEEEvT0_T1_:
	.zero		920


//--------------------- .nv.constant0._ZN3cub18CUB_300001_SM_10006detail8for_each13static_kernelINS2_12policy_hub_t12policy_500_tEmN6thrust24THRUST_300001_SM_1000_NS8cuda_cub20__uninitialized_fill7functorINS7_10device_ptrIfEEfEEEEvT0_T1_ --------------------------
	.section	.nv.constant0._ZN3cub18CUB_300001_SM_10006detail8for_each13static_kernelINS2_12policy_hub_t12policy_500_tEmN6thrust24THRUST_300001_SM_1000_NS8cuda_cub20__uninitialized_fill7functorINS7_10device_ptrIfEEfEEEEvT0_T1_,"a",@progbits
	.sectionflags	@""
	.align	4
.nv.constant0._ZN3cub18CUB_300001_SM_10006detail8for_each13static_kernelINS2_12policy_hub_t12policy_500_tEmN6thrust24THRUST_300001_SM_1000_NS8cuda_cub20__uninitialized_fill7functorINS7_10device_ptrIfEEfEEEEvT0_T1_:
	.zero		920


//--------------------- .nv.constant0._ZN3cub18CUB_300001_SM_10006detail11EmptyKernelIvEEvv --------------------------
	.section	.nv.constant0._ZN3cub18CUB_300001_SM_10006detail11EmptyKernelIvEEvv,"a",@progbits
	.sectionflags	@""
	.align	4
.nv.constant0._ZN3cub18CUB_300001_SM_10006detail11EmptyKernelIvEEvv:
	.zero		896


//--------------------- SYMBOLS --------------------------

	.type		.nv.reservedSmem.offset0,@object
	.size		.nv.reservedSmem.offset0,0x4
